//
// Generated by NVIDIA NVVM Compiler
//
// Compiler Build ID: CL-36424714
// Cuda compilation tools, release 13.0, V13.0.88
// Based on NVVM 20.0.0
//

.version 9.0
.target sm_100
.address_size 64

	// .globl	_Z20query_ball_point_gpuiiiPKfiS0_S0_PiS1_

.visible .entry _Z20query_ball_point_gpuiiiPKfiS0_S0_PiS1_(
	.param .u32 _Z20query_ball_point_gpuiiiPKfiS0_S0_PiS1__param_0,
	.param .u32 _Z20query_ball_point_gpuiiiPKfiS0_S0_PiS1__param_1,
	.param .u32 _Z20query_ball_point_gpuiiiPKfiS0_S0_PiS1__param_2,
	.param .u64 .ptr .align 1 _Z20query_ball_point_gpuiiiPKfiS0_S0_PiS1__param_3,
	.param .u32 _Z20query_ball_point_gpuiiiPKfiS0_S0_PiS1__param_4,
	.param .u64 .ptr .align 1 _Z20query_ball_point_gpuiiiPKfiS0_S0_PiS1__param_5,
	.param .u64 .ptr .align 1 _Z20query_ball_point_gpuiiiPKfiS0_S0_PiS1__param_6,
	.param .u64 .ptr .align 1 _Z20query_ball_point_gpuiiiPKfiS0_S0_PiS1__param_7,
	.param .u64 .ptr .align 1 _Z20query_ball_point_gpuiiiPKfiS0_S0_PiS1__param_8
)
{
	.reg .pred 	%p<25>;
	.reg .b32 	%r<78>;
	.reg .b32 	%f<16>;
	.reg .b64 	%rd<76>;

	ld.param.u32 	%r32, [_Z20query_ball_point_gpuiiiPKfiS0_S0_PiS1__param_1];
	ld.param.u32 	%r33, [_Z20query_ball_point_gpuiiiPKfiS0_S0_PiS1__param_2];
	ld.param.u64 	%rd18, [_Z20query_ball_point_gpuiiiPKfiS0_S0_PiS1__param_3];
	ld.param.u32 	%r34, [_Z20query_ball_point_gpuiiiPKfiS0_S0_PiS1__param_4];
	ld.param.u64 	%rd19, [_Z20query_ball_point_gpuiiiPKfiS0_S0_PiS1__param_5];
	ld.param.u64 	%rd21, [_Z20query_ball_point_gpuiiiPKfiS0_S0_PiS1__param_7];
	ld.param.u64 	%rd22, [_Z20query_ball_point_gpuiiiPKfiS0_S0_PiS1__param_8];
	cvta.to.global.u64 	%rd1, %rd22;
	mov.u32 	%r35, %ctaid.x;
	mul.lo.s32 	%r1, %r35, 3;
	mul.lo.s32 	%r2, %r1, %r32;
	mul.lo.s32 	%r3, %r33, %r35;
	cvt.s64.s32 	%rd2, %r3;
	mov.u32 	%r68, %tid.x;
	mov.u32 	%r5, %ntid.x;
	setp.ge.s32 	%p1, %r68, %r33;
	@%p1 bra 	$L__BB0_25;
	setp.gt.s32 	%p2, %r32, 0;
	setp.ne.s32 	%p3, %r34, 0;
	and.pred  	%p4, %p2, %p3;
	@%p4 bra 	$L__BB0_7;
	add.s32 	%r53, %r68, %r5;
	max.u32 	%r54, %r33, %r53;
	setp.lt.u32 	%p20, %r53, %r33;
	selp.u32 	%r55, 1, 0, %p20;
	add.s32 	%r56, %r53, %r55;
	sub.s32 	%r57, %r54, %r56;
	div.u32 	%r58, %r57, %r5;
	add.s32 	%r6, %r58, %r55;
	and.b32  	%r59, %r6, 3;
	setp.eq.s32 	%p21, %r59, 3;
	@%p21 bra 	$L__BB0_5;
	add.s32 	%r60, %r6, 1;
	and.b32  	%r61, %r60, 3;
	cvt.u64.u32 	%rd54, %r68;
	add.s64 	%rd55, %rd2, %rd54;
	shl.b64 	%rd56, %rd55, 2;
	add.s64 	%rd74, %rd1, %rd56;
	mul.wide.u32 	%rd4, %r5, 4;
	neg.s32 	%r67, %r61;
	mad.lo.s32 	%r68, %r5, %r61, %r68;
$L__BB0_4:
	.pragma "nounroll";
	mov.b32 	%r62, 0;
	st.global.u32 	[%rd74], %r62;
	add.s64 	%rd74, %rd74, %rd4;
	add.s32 	%r67, %r67, 1;
	setp.ne.s32 	%p22, %r67, 0;
	@%p22 bra 	$L__BB0_4;
$L__BB0_5:
	setp.lt.u32 	%p23, %r6, 3;
	@%p23 bra 	$L__BB0_25;
$L__BB0_6:
	cvt.u64.u32 	%rd57, %r68;
	add.s64 	%rd58, %rd57, %rd2;
	shl.b64 	%rd59, %rd58, 2;
	add.s64 	%rd60, %rd1, %rd59;
	mov.b32 	%r63, 0;
	st.global.u32 	[%rd60], %r63;
	add.s32 	%r64, %r68, %r5;
	cvt.u64.u32 	%rd61, %r64;
	add.s64 	%rd62, %rd61, %rd2;
	shl.b64 	%rd63, %rd62, 2;
	add.s64 	%rd64, %rd1, %rd63;
	st.global.u32 	[%rd64], %r63;
	add.s32 	%r65, %r64, %r5;
	cvt.u64.u32 	%rd65, %r65;
	add.s64 	%rd66, %rd65, %rd2;
	shl.b64 	%rd67, %rd66, 2;
	add.s64 	%rd68, %rd1, %rd67;
	st.global.u32 	[%rd68], %r63;
	add.s32 	%r66, %r65, %r5;
	cvt.u64.u32 	%rd69, %r66;
	add.s64 	%rd70, %rd69, %rd2;
	shl.b64 	%rd71, %rd70, 2;
	add.s64 	%rd72, %rd1, %rd71;
	st.global.u32 	[%rd72], %r63;
	add.s32 	%r68, %r66, %r5;
	setp.lt.s32 	%p24, %r68, %r33;
	@%p24 bra 	$L__BB0_6;
	bra.uni 	$L__BB0_25;
$L__BB0_7:
	cvta.to.global.u64 	%rd23, %rd21;
	mul.lo.s32 	%r36, %r3, %r34;
	mul.wide.s32 	%rd24, %r36, 4;
	add.s64 	%rd7, %rd23, %rd24;
	and.b32  	%r14, %r34, 7;
	and.b32  	%r15, %r34, 2147483640;
	and.b32  	%r16, %r34, 1;
	neg.s32 	%r17, %r15;
	add.s64 	%rd8, %rd7, 16;
	mul.lo.s32 	%r37, %r1, %r33;
	cvt.s64.s32 	%rd9, %r37;
	cvt.s64.s32 	%rd10, %r2;
	cvta.to.global.u64 	%rd11, %rd19;
	cvta.to.global.u64 	%rd12, %rd18;
$L__BB0_8:
	ld.param.u64 	%rd73, [_Z20query_ball_point_gpuiiiPKfiS0_S0_PiS1__param_6];
	mul.lo.s32 	%r39, %r68, 3;
	cvt.u64.u32 	%rd25, %r39;
	add.s64 	%rd26, %rd9, %rd25;
	cvta.to.global.u64 	%rd27, %rd73;
	shl.b64 	%rd28, %rd26, 2;
	add.s64 	%rd13, %rd27, %rd28;
	mul.lo.s32 	%r40, %r68, %r34;
	cvt.u64.u32 	%rd14, %r40;
	mov.b32 	%r71, 0;
	mov.u32 	%r77, %r71;
$L__BB0_9:
	ld.global.f32 	%f1, [%rd13];
	ld.global.f32 	%f2, [%rd13+4];
	ld.global.f32 	%f3, [%rd13+8];
	mul.lo.s32 	%r41, %r71, 3;
	cvt.u64.u32 	%rd29, %r41;
	add.s64 	%rd30, %rd10, %rd29;
	shl.b64 	%rd31, %rd30, 2;
	add.s64 	%rd32, %rd11, %rd31;
	ld.global.f32 	%f4, [%rd32];
	ld.global.f32 	%f5, [%rd32+4];
	ld.global.f32 	%f6, [%rd32+8];
	sub.f32 	%f7, %f1, %f4;
	sub.f32 	%f8, %f2, %f5;
	mul.f32 	%f9, %f8, %f8;
	fma.rn.f32 	%f10, %f7, %f7, %f9;
	sub.f32 	%f11, %f3, %f6;
	fma.rn.f32 	%f12, %f11, %f11, %f10;
	sqrt.rn.f32 	%f13, %f12;
	max.f32 	%f14, %f13, 0f1E3CE508;
	ld.global.f32 	%f15, [%rd12];
	setp.geu.f32 	%p5, %f14, %f15;
	@%p5 bra 	$L__BB0_23;
	setp.lt.s32 	%p6, %r34, 1;
	setp.ne.s32 	%p7, %r77, 0;
	or.pred  	%p8, %p7, %p6;
	@%p8 bra 	$L__BB0_22;
	setp.lt.u32 	%p9, %r34, 8;
	mov.b32 	%r75, 0;
	@%p9 bra 	$L__BB0_14;
	shl.b64 	%rd33, %rd14, 2;
	add.s64 	%rd75, %rd8, %rd33;
	mov.u32 	%r73, %r17;
$L__BB0_13:
	.pragma "nounroll";
	st.global.u32 	[%rd75+-16], %r71;
	st.global.u32 	[%rd75+-12], %r71;
	st.global.u32 	[%rd75+-8], %r71;
	st.global.u32 	[%rd75+-4], %r71;
	st.global.u32 	[%rd75], %r71;
	st.global.u32 	[%rd75+4], %r71;
	st.global.u32 	[%rd75+8], %r71;
	st.global.u32 	[%rd75+12], %r71;
	add.s32 	%r73, %r73, 8;
	add.s64 	%rd75, %rd75, 32;
	setp.ne.s32 	%p10, %r73, 0;
	mov.u32 	%r75, %r15;
	@%p10 bra 	$L__BB0_13;
$L__BB0_14:
	setp.eq.s32 	%p11, %r14, 0;
	@%p11 bra 	$L__BB0_22;
	add.s32 	%r43, %r14, -1;
	setp.lt.u32 	%p12, %r43, 3;
	@%p12 bra 	$L__BB0_17;
	cvt.u32.u64 	%r44, %rd14;
	add.s32 	%r45, %r75, %r44;
	mul.wide.u32 	%rd34, %r45, 4;
	add.s64 	%rd35, %rd7, %rd34;
	st.global.u32 	[%rd35], %r71;
	cvt.u64.u32 	%rd36, %r75;
	add.s64 	%rd37, %rd36, %rd14;
	shl.b64 	%rd38, %rd37, 2;
	add.s64 	%rd39, %rd7, %rd38;
	st.global.u32 	[%rd39+4], %r71;
	st.global.u32 	[%rd39+8], %r71;
	st.global.u32 	[%rd39+12], %r71;
	add.s32 	%r75, %r75, 4;
$L__BB0_17:
	and.b32  	%r46, %r34, 3;
	setp.eq.s32 	%p13, %r46, 0;
	@%p13 bra 	$L__BB0_22;
	setp.eq.s32 	%p14, %r46, 1;
	@%p14 bra 	$L__BB0_20;
	cvt.u32.u64 	%r47, %rd14;
	add.s32 	%r48, %r75, %r47;
	mul.wide.u32 	%rd40, %r48, 4;
	add.s64 	%rd41, %rd7, %rd40;
	st.global.u32 	[%rd41], %r71;
	cvt.u64.u32 	%rd42, %r75;
	add.s64 	%rd43, %rd42, %rd14;
	shl.b64 	%rd44, %rd43, 2;
	add.s64 	%rd45, %rd7, %rd44;
	st.global.u32 	[%rd45+4], %r71;
	add.s32 	%r75, %r75, 2;
$L__BB0_20:
	setp.eq.s32 	%p15, %r16, 0;
	@%p15 bra 	$L__BB0_22;
	cvt.u32.u64 	%r49, %rd14;
	add.s32 	%r50, %r75, %r49;
	mul.wide.u32 	%rd46, %r50, 4;
	add.s64 	%rd47, %rd7, %rd46;
	st.global.u32 	[%rd47], %r71;
$L__BB0_22:
	cvt.u32.u64 	%r51, %rd14;
	add.s32 	%r52, %r77, %r51;
	mul.wide.s32 	%rd48, %r52, 4;
	add.s64 	%rd49, %rd7, %rd48;
	st.global.u32 	[%rd49], %r71;
	add.s32 	%r77, %r77, 1;
$L__BB0_23:
	add.s32 	%r71, %r71, 1;
	setp.lt.s32 	%p16, %r71, %r32;
	setp.ne.s32 	%p17, %r77, %r34;
	and.pred  	%p18, %p16, %p17;
	@%p18 bra 	$L__BB0_9;
	cvt.u64.u32 	%rd50, %r68;
	add.s64 	%rd51, %rd50, %rd2;
	shl.b64 	%rd52, %rd51, 2;
	add.s64 	%rd53, %rd1, %rd52;
	st.global.u32 	[%rd53], %r77;
	add.s32 	%r68, %r68, %r5;
	setp.lt.s32 	%p19, %r68, %r33;
	@%p19 bra 	$L__BB0_8;
$L__BB0_25:
	ret;

}
	// .globl	_Z15group_point_gpuiiiiiPKfPKiPf
.visible .entry _Z15group_point_gpuiiiiiPKfPKiPf(
	.param .u32 _Z15group_point_gpuiiiiiPKfPKiPf_param_0,
	.param .u32 _Z15group_point_gpuiiiiiPKfPKiPf_param_1,
	.param .u32 _Z15group_point_gpuiiiiiPKfPKiPf_param_2,
	.param .u32 _Z15group_point_gpuiiiiiPKfPKiPf_param_3,
	.param .u32 _Z15group_point_gpuiiiiiPKfPKiPf_param_4,
	.param .u64 .ptr .align 1 _Z15group_point_gpuiiiiiPKfPKiPf_param_5,
	.param .u64 .ptr .align 1 _Z15group_point_gpuiiiiiPKfPKiPf_param_6,
	.param .u64 .ptr .align 1 _Z15group_point_gpuiiiiiPKfPKiPf_param_7
)
{
	.reg .pred 	%p<14>;
	.reg .b32 	%r<90>;
	.reg .b32 	%f<16>;
	.reg .b64 	%rd<94>;

	ld.param.u32 	%r48, [_Z15group_point_gpuiiiiiPKfPKiPf_param_1];
	ld.param.u32 	%r45, [_Z15group_point_gpuiiiiiPKfPKiPf_param_2];
	ld.param.u32 	%r46, [_Z15group_point_gpuiiiiiPKfPKiPf_param_3];
	ld.param.u32 	%r47, [_Z15group_point_gpuiiiiiPKfPKiPf_param_4];
	ld.param.u64 	%rd8, [_Z15group_point_gpuiiiiiPKfPKiPf_param_7];
	cvta.to.global.u64 	%rd1, %rd8;
	mov.u32 	%r49, %ctaid.x;
	mul.lo.s32 	%r50, %r48, %r49;
	mul.lo.s32 	%r51, %r50, %r45;
	cvt.s64.s32 	%rd2, %r51;
	mul.lo.s32 	%r52, %r47, %r46;
	mul.lo.s32 	%r1, %r52, %r49;
	mul.lo.s32 	%r53, %r1, %r45;
	cvt.s64.s32 	%rd3, %r53;
	mov.u32 	%r75, %tid.x;
	setp.ge.s32 	%p1, %r75, %r46;
	min.s32 	%r54, %r47, %r45;
	setp.lt.s32 	%p2, %r54, 1;
	or.pred  	%p3, %p2, %p1;
	@%p3 bra 	$L__BB1_16;
	and.b32  	%r3, %r45, 7;
	and.b32  	%r4, %r45, 2147483640;
	cvt.s64.s32 	%rd4, %r1;
$L__BB1_2:
	mov.b32 	%r76, 0;
$L__BB1_3:
	ld.param.u64 	%rd93, [_Z15group_point_gpuiiiiiPKfPKiPf_param_6];
	setp.lt.u32 	%p4, %r45, 8;
	mad.lo.s32 	%r57, %r75, %r47, %r76;
	cvt.u64.u32 	%rd9, %r57;
	add.s64 	%rd10, %rd9, %rd4;
	cvta.to.global.u64 	%rd11, %rd93;
	shl.b64 	%rd12, %rd10, 2;
	add.s64 	%rd13, %rd11, %rd12;
	ld.global.u32 	%r58, [%rd13];
	mul.lo.s32 	%r7, %r58, %r45;
	mul.lo.s32 	%r78, %r57, %r45;
	mov.b32 	%r88, 0;
	@%p4 bra 	$L__BB1_6;
	and.b32  	%r59, %r45, 2147483640;
	neg.s32 	%r86, %r59;
	add.s32 	%r85, %r78, 1;
	add.s32 	%r84, %r78, 2;
	add.s32 	%r83, %r78, 3;
	add.s32 	%r82, %r78, 4;
	add.s32 	%r81, %r78, 5;
	add.s32 	%r80, %r78, 6;
	add.s32 	%r79, %r78, 7;
	mov.u32 	%r77, %r7;
$L__BB1_5:
	.pragma "nounroll";
	ld.param.u64 	%rd91, [_Z15group_point_gpuiiiiiPKfPKiPf_param_5];
	cvt.s64.s32 	%rd14, %r85;
	add.s64 	%rd15, %rd3, %rd14;
	shl.b64 	%rd16, %rd15, 2;
	add.s64 	%rd17, %rd1, %rd16;
	cvt.s64.s32 	%rd18, %r84;
	add.s64 	%rd19, %rd3, %rd18;
	shl.b64 	%rd20, %rd19, 2;
	add.s64 	%rd21, %rd1, %rd20;
	cvt.s64.s32 	%rd22, %r83;
	add.s64 	%rd23, %rd3, %rd22;
	shl.b64 	%rd24, %rd23, 2;
	add.s64 	%rd25, %rd1, %rd24;
	cvt.s64.s32 	%rd26, %r82;
	add.s64 	%rd27, %rd3, %rd26;
	shl.b64 	%rd28, %rd27, 2;
	add.s64 	%rd29, %rd1, %rd28;
	cvt.s64.s32 	%rd30, %r81;
	add.s64 	%rd31, %rd3, %rd30;
	shl.b64 	%rd32, %rd31, 2;
	add.s64 	%rd33, %rd1, %rd32;
	cvt.s64.s32 	%rd34, %r80;
	add.s64 	%rd35, %rd3, %rd34;
	shl.b64 	%rd36, %rd35, 2;
	add.s64 	%rd37, %rd1, %rd36;
	cvt.s64.s32 	%rd38, %r79;
	add.s64 	%rd39, %rd3, %rd38;
	shl.b64 	%rd40, %rd39, 2;
	add.s64 	%rd41, %rd1, %rd40;
	cvt.s64.s32 	%rd42, %r78;
	add.s64 	%rd43, %rd3, %rd42;
	shl.b64 	%rd44, %rd43, 2;
	add.s64 	%rd45, %rd1, %rd44;
	cvt.s64.s32 	%rd46, %r77;
	add.s64 	%rd47, %rd2, %rd46;
	shl.b64 	%rd48, %rd47, 2;
	cvta.to.global.u64 	%rd49, %rd91;
	add.s64 	%rd50, %rd49, %rd48;
	ld.global.f32 	%f1, [%rd50];
	st.global.f32 	[%rd45], %f1;
	ld.global.f32 	%f2, [%rd50+4];
	st.global.f32 	[%rd17], %f2;
	ld.global.f32 	%f3, [%rd50+8];
	st.global.f32 	[%rd21], %f3;
	ld.global.f32 	%f4, [%rd50+12];
	st.global.f32 	[%rd25], %f4;
	ld.global.f32 	%f5, [%rd50+16];
	st.global.f32 	[%rd29], %f5;
	ld.global.f32 	%f6, [%rd50+20];
	st.global.f32 	[%rd33], %f6;
	ld.global.f32 	%f7, [%rd50+24];
	st.global.f32 	[%rd37], %f7;
	ld.global.f32 	%f8, [%rd50+28];
	st.global.f32 	[%rd41], %f8;
	add.s32 	%r86, %r86, 8;
	add.s32 	%r85, %r85, 8;
	add.s32 	%r84, %r84, 8;
	add.s32 	%r83, %r83, 8;
	add.s32 	%r82, %r82, 8;
	add.s32 	%r81, %r81, 8;
	add.s32 	%r80, %r80, 8;
	add.s32 	%r79, %r79, 8;
	add.s32 	%r78, %r78, 8;
	add.s32 	%r77, %r77, 8;
	setp.ne.s32 	%p5, %r86, 0;
	mov.u32 	%r88, %r4;
	@%p5 bra 	$L__BB1_5;
$L__BB1_6:
	setp.eq.s32 	%p6, %r3, 0;
	@%p6 bra 	$L__BB1_14;
	ld.param.u64 	%rd92, [_Z15group_point_gpuiiiiiPKfPKiPf_param_5];
	mad.lo.s32 	%r60, %r75, %r47, %r76;
	mul.lo.s32 	%r38, %r60, %r45;
	cvta.to.global.u64 	%rd5, %rd92;
	add.s32 	%r61, %r3, -1;
	setp.lt.u32 	%p7, %r61, 3;
	@%p7 bra 	$L__BB1_9;
	add.s32 	%r62, %r88, %r7;
	cvt.s64.s32 	%rd51, %r62;
	add.s64 	%rd52, %rd51, %rd2;
	shl.b64 	%rd53, %rd52, 2;
	add.s64 	%rd54, %rd5, %rd53;
	ld.global.f32 	%f9, [%rd54];
	add.s32 	%r63, %r88, %r38;
	cvt.s64.s32 	%rd55, %r63;
	add.s64 	%rd56, %rd55, %rd3;
	shl.b64 	%rd57, %rd56, 2;
	add.s64 	%rd58, %rd1, %rd57;
	st.global.f32 	[%rd58], %f9;
	ld.global.f32 	%f10, [%rd54+4];
	add.s32 	%r64, %r63, 1;
	cvt.s64.s32 	%rd59, %r64;
	add.s64 	%rd60, %rd59, %rd3;
	shl.b64 	%rd61, %rd60, 2;
	add.s64 	%rd62, %rd1, %rd61;
	st.global.f32 	[%rd62], %f10;
	ld.global.f32 	%f11, [%rd54+8];
	add.s32 	%r65, %r63, 2;
	cvt.s64.s32 	%rd63, %r65;
	add.s64 	%rd64, %rd63, %rd3;
	shl.b64 	%rd65, %rd64, 2;
	add.s64 	%rd66, %rd1, %rd65;
	st.global.f32 	[%rd66], %f11;
	ld.global.f32 	%f12, [%rd54+12];
	add.s32 	%r66, %r63, 3;
	cvt.s64.s32 	%rd67, %r66;
	add.s64 	%rd68, %rd67, %rd3;
	shl.b64 	%rd69, %rd68, 2;
	add.s64 	%rd70, %rd1, %rd69;
	st.global.f32 	[%rd70], %f12;
	add.s32 	%r88, %r88, 4;
$L__BB1_9:
	and.b32  	%r67, %r45, 3;
	setp.eq.s32 	%p8, %r67, 0;
	@%p8 bra 	$L__BB1_14;
	setp.eq.s32 	%p9, %r67, 1;
	@%p9 bra 	$L__BB1_12;
	add.s32 	%r68, %r88, %r7;
	cvt.s64.s32 	%rd71, %r68;
	add.s64 	%rd72, %rd71, %rd2;
	shl.b64 	%rd73, %rd72, 2;
	add.s64 	%rd74, %rd5, %rd73;
	ld.global.f32 	%f13, [%rd74];
	add.s32 	%r69, %r88, %r38;
	cvt.s64.s32 	%rd75, %r69;
	add.s64 	%rd76, %rd75, %rd3;
	shl.b64 	%rd77, %rd76, 2;
	add.s64 	%rd78, %rd1, %rd77;
	st.global.f32 	[%rd78], %f13;
	ld.global.f32 	%f14, [%rd74+4];
	add.s32 	%r70, %r69, 1;
	cvt.s64.s32 	%rd79, %r70;
	add.s64 	%rd80, %rd79, %rd3;
	shl.b64 	%rd81, %rd80, 2;
	add.s64 	%rd82, %rd1, %rd81;
	st.global.f32 	[%rd82], %f14;
	add.s32 	%r88, %r88, 2;
$L__BB1_12:
	and.b32  	%r71, %r45, 1;
	setp.eq.b32 	%p10, %r71, 1;
	not.pred 	%p11, %p10;
	@%p11 bra 	$L__BB1_14;
	add.s32 	%r72, %r88, %r7;
	cvt.s64.s32 	%rd83, %r72;
	add.s64 	%rd84, %rd83, %rd2;
	shl.b64 	%rd85, %rd84, 2;
	add.s64 	%rd86, %rd5, %rd85;
	ld.global.f32 	%f15, [%rd86];
	add.s32 	%r73, %r88, %r38;
	cvt.s64.s32 	%rd87, %r73;
	add.s64 	%rd88, %rd87, %rd3;
	shl.b64 	%rd89, %rd88, 2;
	add.s64 	%rd90, %rd1, %rd89;
	st.global.f32 	[%rd90], %f15;
$L__BB1_14:
	add.s32 	%r76, %r76, 1;
	setp.ne.s32 	%p12, %r76, %r47;
	@%p12 bra 	$L__BB1_3;
	mov.u32 	%r74, %ntid.x;
	add.s32 	%r75, %r75, %r74;
	setp.lt.s32 	%p13, %r75, %r46;
	@%p13 bra 	$L__BB1_2;
$L__BB1_16:
	ret;

}
	// .globl	_Z20group_point_grad_gpuiiiiiPKfPKiPf
.visible .entry _Z20group_point_grad_gpuiiiiiPKfPKiPf(
	.param .u32 _Z20group_point_grad_gpuiiiiiPKfPKiPf_param_0,
	.param .u32 _Z20group_point_grad_gpuiiiiiPKfPKiPf_param_1,
	.param .u32 _Z20group_point_grad_gpuiiiiiPKfPKiPf_param_2,
	.param .u32 _Z20group_point_grad_gpuiiiiiPKfPKiPf_param_3,
	.param .u32 _Z20group_point_grad_gpuiiiiiPKfPKiPf_param_4,
	.param .u64 .ptr .align 1 _Z20group_point_grad_gpuiiiiiPKfPKiPf_param_5,
	.param .u64 .ptr .align 1 _Z20group_point_grad_gpuiiiiiPKfPKiPf_param_6,
	.param .u64 .ptr .align 1 _Z20group_point_grad_gpuiiiiiPKfPKiPf_param_7
)
{
	.reg .pred 	%p<14>;
	.reg .b32 	%r<90>;
	.reg .b32 	%f<31>;
	.reg .b64 	%rd<94>;

	ld.param.u32 	%r48, [_Z20group_point_grad_gpuiiiiiPKfPKiPf_param_1];
	ld.param.u32 	%r45, [_Z20group_point_grad_gpuiiiiiPKfPKiPf_param_2];
	ld.param.u32 	%r46, [_Z20group_point_grad_gpuiiiiiPKfPKiPf_param_3];
	ld.param.u32 	%r47, [_Z20group_point_grad_gpuiiiiiPKfPKiPf_param_4];
	ld.param.u64 	%rd8, [_Z20group_point_grad_gpuiiiiiPKfPKiPf_param_5];
	cvta.to.global.u64 	%rd1, %rd8;
	mov.u32 	%r49, %ctaid.x;
	mul.lo.s32 	%r50, %r47, %r46;
	mul.lo.s32 	%r1, %r50, %r49;
	mul.lo.s32 	%r51, %r45, %r49;
	mul.lo.s32 	%r52, %r1, %r45;
	cvt.s64.s32 	%rd2, %r52;
	mul.lo.s32 	%r53, %r51, %r48;
	cvt.s64.s32 	%rd3, %r53;
	mov.u32 	%r75, %tid.x;
	setp.ge.s32 	%p1, %r75, %r46;
	min.s32 	%r54, %r47, %r45;
	setp.lt.s32 	%p2, %r54, 1;
	or.pred  	%p3, %p2, %p1;
	@%p3 bra 	$L__BB2_16;
	and.b32  	%r3, %r45, 7;
	and.b32  	%r4, %r45, 2147483640;
	cvt.s64.s32 	%rd4, %r1;
$L__BB2_2:
	mov.b32 	%r76, 0;
$L__BB2_3:
	ld.param.u64 	%rd91, [_Z20group_point_grad_gpuiiiiiPKfPKiPf_param_6];
	setp.lt.u32 	%p4, %r45, 8;
	mad.lo.s32 	%r57, %r75, %r47, %r76;
	cvt.u64.u32 	%rd9, %r57;
	add.s64 	%rd10, %rd9, %rd4;
	cvta.to.global.u64 	%rd11, %rd91;
	shl.b64 	%rd12, %rd10, 2;
	add.s64 	%rd13, %rd11, %rd12;
	ld.global.u32 	%r58, [%rd13];
	mul.lo.s32 	%r7, %r58, %r45;
	mul.lo.s32 	%r78, %r57, %r45;
	mov.b32 	%r88, 0;
	@%p4 bra 	$L__BB2_6;
	and.b32  	%r59, %r45, 2147483640;
	neg.s32 	%r86, %r59;
	add.s32 	%r85, %r78, 1;
	add.s32 	%r84, %r78, 2;
	add.s32 	%r83, %r78, 3;
	add.s32 	%r82, %r78, 4;
	add.s32 	%r81, %r78, 5;
	add.s32 	%r80, %r78, 6;
	add.s32 	%r79, %r78, 7;
	mov.u32 	%r77, %r7;
$L__BB2_5:
	.pragma "nounroll";
	ld.param.u64 	%rd92, [_Z20group_point_grad_gpuiiiiiPKfPKiPf_param_7];
	cvt.s64.s32 	%rd14, %r85;
	add.s64 	%rd15, %rd2, %rd14;
	shl.b64 	%rd16, %rd15, 2;
	add.s64 	%rd17, %rd1, %rd16;
	cvt.s64.s32 	%rd18, %r84;
	add.s64 	%rd19, %rd2, %rd18;
	shl.b64 	%rd20, %rd19, 2;
	add.s64 	%rd21, %rd1, %rd20;
	cvt.s64.s32 	%rd22, %r83;
	add.s64 	%rd23, %rd2, %rd22;
	shl.b64 	%rd24, %rd23, 2;
	add.s64 	%rd25, %rd1, %rd24;
	cvt.s64.s32 	%rd26, %r82;
	add.s64 	%rd27, %rd2, %rd26;
	shl.b64 	%rd28, %rd27, 2;
	add.s64 	%rd29, %rd1, %rd28;
	cvt.s64.s32 	%rd30, %r81;
	add.s64 	%rd31, %rd2, %rd30;
	shl.b64 	%rd32, %rd31, 2;
	add.s64 	%rd33, %rd1, %rd32;
	cvt.s64.s32 	%rd34, %r80;
	add.s64 	%rd35, %rd2, %rd34;
	shl.b64 	%rd36, %rd35, 2;
	add.s64 	%rd37, %rd1, %rd36;
	cvt.s64.s32 	%rd38, %r79;
	add.s64 	%rd39, %rd2, %rd38;
	shl.b64 	%rd40, %rd39, 2;
	add.s64 	%rd41, %rd1, %rd40;
	cvt.s64.s32 	%rd42, %r78;
	add.s64 	%rd43, %rd2, %rd42;
	shl.b64 	%rd44, %rd43, 2;
	add.s64 	%rd45, %rd1, %rd44;
	cvt.s64.s32 	%rd46, %r77;
	add.s64 	%rd47, %rd3, %rd46;
	shl.b64 	%rd48, %rd47, 2;
	cvta.to.global.u64 	%rd49, %rd92;
	add.s64 	%rd50, %rd49, %rd48;
	ld.global.f32 	%f1, [%rd45];
	atom.global.add.f32 	%f2, [%rd50], %f1;
	ld.global.f32 	%f3, [%rd17];
	atom.global.add.f32 	%f4, [%rd50+4], %f3;
	ld.global.f32 	%f5, [%rd21];
	atom.global.add.f32 	%f6, [%rd50+8], %f5;
	ld.global.f32 	%f7, [%rd25];
	atom.global.add.f32 	%f8, [%rd50+12], %f7;
	ld.global.f32 	%f9, [%rd29];
	atom.global.add.f32 	%f10, [%rd50+16], %f9;
	ld.global.f32 	%f11, [%rd33];
	atom.global.add.f32 	%f12, [%rd50+20], %f11;
	ld.global.f32 	%f13, [%rd37];
	atom.global.add.f32 	%f14, [%rd50+24], %f13;
	ld.global.f32 	%f15, [%rd41];
	atom.global.add.f32 	%f16, [%rd50+28], %f15;
	add.s32 	%r86, %r86, 8;
	add.s32 	%r85, %r85, 8;
	add.s32 	%r84, %r84, 8;
	add.s32 	%r83, %r83, 8;
	add.s32 	%r82, %r82, 8;
	add.s32 	%r81, %r81, 8;
	add.s32 	%r80, %r80, 8;
	add.s32 	%r79, %r79, 8;
	add.s32 	%r78, %r78, 8;
	add.s32 	%r77, %r77, 8;
	setp.ne.s32 	%p5, %r86, 0;
	mov.u32 	%r88, %r4;
	@%p5 bra 	$L__BB2_5;
$L__BB2_6:
	setp.eq.s32 	%p6, %r3, 0;
	@%p6 bra 	$L__BB2_14;
	ld.param.u64 	%rd93, [_Z20group_point_grad_gpuiiiiiPKfPKiPf_param_7];
	mad.lo.s32 	%r60, %r75, %r47, %r76;
	mul.lo.s32 	%r38, %r60, %r45;
	cvta.to.global.u64 	%rd5, %rd93;
	add.s32 	%r61, %r3, -1;
	setp.lt.u32 	%p7, %r61, 3;
	@%p7 bra 	$L__BB2_9;
	add.s32 	%r62, %r88, %r7;
	cvt.s64.s32 	%rd51, %r62;
	add.s64 	%rd52, %rd51, %rd3;
	shl.b64 	%rd53, %rd52, 2;
	add.s64 	%rd54, %rd5, %rd53;
	add.s32 	%r63, %r88, %r38;
	cvt.s64.s32 	%rd55, %r63;
	add.s64 	%rd56, %rd55, %rd2;
	shl.b64 	%rd57, %rd56, 2;
	add.s64 	%rd58, %rd1, %rd57;
	ld.global.f32 	%f17, [%rd58];
	atom.global.add.f32 	%f18, [%rd54], %f17;
	add.s32 	%r64, %r63, 1;
	cvt.s64.s32 	%rd59, %r64;
	add.s64 	%rd60, %rd59, %rd2;
	shl.b64 	%rd61, %rd60, 2;
	add.s64 	%rd62, %rd1, %rd61;
	ld.global.f32 	%f19, [%rd62];
	atom.global.add.f32 	%f20, [%rd54+4], %f19;
	add.s32 	%r65, %r63, 2;
	cvt.s64.s32 	%rd63, %r65;
	add.s64 	%rd64, %rd63, %rd2;
	shl.b64 	%rd65, %rd64, 2;
	add.s64 	%rd66, %rd1, %rd65;
	ld.global.f32 	%f21, [%rd66];
	atom.global.add.f32 	%f22, [%rd54+8], %f21;
	add.s32 	%r66, %r63, 3;
	cvt.s64.s32 	%rd67, %r66;
	add.s64 	%rd68, %rd67, %rd2;
	shl.b64 	%rd69, %rd68, 2;
	add.s64 	%rd70, %rd1, %rd69;
	ld.global.f32 	%f23, [%rd70];
	atom.global.add.f32 	%f24, [%rd54+12], %f23;
	add.s32 	%r88, %r88, 4;
$L__BB2_9:
	and.b32  	%r67, %r45, 3;
	setp.eq.s32 	%p8, %r67, 0;
	@%p8 bra 	$L__BB2_14;
	setp.eq.s32 	%p9, %r67, 1;
	@%p9 bra 	$L__BB2_12;
	add.s32 	%r68, %r88, %r7;
	cvt.s64.s32 	%rd71, %r68;
	add.s64 	%rd72, %rd71, %rd3;
	shl.b64 	%rd73, %rd72, 2;
	add.s64 	%rd74, %rd5, %rd73;
	add.s32 	%r69, %r88, %r38;
	cvt.s64.s32 	%rd75, %r69;
	add.s64 	%rd76, %rd75, %rd2;
	shl.b64 	%rd77, %rd76, 2;
	add.s64 	%rd78, %rd1, %rd77;
	ld.global.f32 	%f25, [%rd78];
	atom.global.add.f32 	%f26, [%rd74], %f25;
	add.s32 	%r70, %r69, 1;
	cvt.s64.s32 	%rd79, %r70;
	add.s64 	%rd80, %rd79, %rd2;
	shl.b64 	%rd81, %rd80, 2;
	add.s64 	%rd82, %rd1, %rd81;
	ld.global.f32 	%f27, [%rd82];
	atom.global.add.f32 	%f28, [%rd74+4], %f27;
	add.s32 	%r88, %r88, 2;
$L__BB2_12:
	and.b32  	%r71, %r45, 1;
	setp.eq.b32 	%p10, %r71, 1;
	not.pred 	%p11, %p10;
	@%p11 bra 	$L__BB2_14;
	add.s32 	%r72, %r88, %r7;
	cvt.s64.s32 	%rd83, %r72;
	add.s64 	%rd84, %rd83, %rd3;
	shl.b64 	%rd85, %rd84, 2;
	add.s64 	%rd86, %rd5, %rd85;
	add.s32 	%r73, %r88, %r38;
	cvt.s64.s32 	%rd87, %r73;
	add.s64 	%rd88, %rd87, %rd2;
	shl.b64 	%rd89, %rd88, 2;
	add.s64 	%rd90, %rd1, %rd89;
	ld.global.f32 	%f29, [%rd90];
	atom.global.add.f32 	%f30, [%rd86], %f29;
$L__BB2_14:
	add.s32 	%r76, %r76, 1;
	setp.ne.s32 	%p12, %r76, %r47;
	@%p12 bra 	$L__BB2_3;
	mov.u32 	%r74, %ntid.x;
	add.s32 	%r75, %r75, %r74;
	setp.lt.s32 	%p13, %r75, %r46;
	@%p13 bra 	$L__BB2_2;
$L__BB2_16:
	ret;

}


// ===== COMPILED SASS (sm_100) =====

	.target	sm_100

	.elftype	@"ET_EXEC"


//--------------------- .note.nv.tkinfo           --------------------------
	.section	.note.nv.tkinfo,"",@"SHT_NOTE"
	.sectionflags	@"SHF_NOTE_NV_TKINFO"
	.tkinfo
        /*0018*/ 	.word	0x00000002
        /*0030*/ 	.string	""
        /*0030*/ 	.string	"ptxas"
        /*0030*/ 	.string	"Cuda compilation tools, release 13.0, V13.0.88"
        /*0030*/ 	.string	"Build cuda_13.0.r13.0/compiler.36424714_0"
        /*0030*/ 	.string	"-arch sm_100 -m 64 "



//--------------------- .note.nv.cuinfo           --------------------------
	.section	.note.nv.cuinfo,"",@"SHT_NOTE"
	.sectionflags	@"SHF_NOTE_NV_CUINFO"
        /*0018*/ 	.short	0x0002
        /*001a*/ 	.short	0x0064
        /*001c*/ 	.short	0x0082
	.zero		2


//--------------------- .nv.info                  --------------------------
	.section	.nv.info,"",@"SHT_CUDA_INFO"
	.align	4


	//----- nvinfo : EIATTR_REGCOUNT
	.align		4
        /*0000*/ 	.byte	0x04, 0x2f
        /*0002*/ 	.short	(.L_1 - .L_0)
	.align		4
.L_0:
        /*0004*/ 	.word	index@(_Z20query_ball_point_gpuiiiPKfiS0_S0_PiS1_)
        /*0008*/ 	.word	0x0000001a


	//----- nvinfo : EIATTR_FRAME_SIZE
	.align		4
.L_1:
        /*000c*/ 	.byte	0x04, 0x11
        /*000e*/ 	.short	(.L_3 - .L_2)
	.align		4
.L_2:
        /*0010*/ 	.word	index@($__internal_0_$__cuda_sm20_sqrt_rn_f32_slowpath)
        /*0014*/ 	.word	0x00000000


	//----- nvinfo : EIATTR_FRAME_SIZE
	.align		4
.L_3:
        /*0018*/ 	.byte	0x04, 0x11
        /*001a*/ 	.short	(.L_5 - .L_4)
	.align		4
.L_4:
        /*001c*/ 	.word	index@(_Z20query_ball_point_gpuiiiPKfiS0_S0_PiS1_)
        /*0020*/ 	.word	0x00000000


	//----- nvinfo : EIATTR_REGCOUNT
	.align		4
.L_5:
        /*0024*/ 	.byte	0x04, 0x2f
        /*0026*/ 	.short	(.L_7 - .L_6)
	.align		4
.L_6:
        /*0028*/ 	.word	index@(_Z15group_point_gpuiiiiiPKfPKiPf)
        /*002c*/ 	.word	0x00000020


	//----- nvinfo : EIATTR_FRAME_SIZE
	.align		4
.L_7:
        /*0030*/ 	.byte	0x04, 0x11
        /*0032*/ 	.short	(.L_9 - .L_8)
	.align		4
.L_8:
        /*0034*/ 	.word	index@(_Z15group_point_gpuiiiiiPKfPKiPf)
        /*0038*/ 	.word	0x00000000


	//----- nvinfo : EIATTR_REGCOUNT
	.align		4
.L_9:
        /*003c*/ 	.byte	0x04, 0x2f
        /*003e*/ 	.short	(.L_11 - .L_10)
	.align		4
.L_10:
        /*0040*/ 	.word	index@(_Z20group_point_grad_gpuiiiiiPKfPKiPf)
        /*0044*/ 	.word	0x00000020


	//----- nvinfo : EIATTR_FRAME_SIZE
	.align		4
.L_11:
        /*0048*/ 	.byte	0x04, 0x11
        /*004a*/ 	.short	(.L_13 - .L_12)
	.align		4
.L_12:
        /*004c*/ 	.word	index@(_Z20group_point_grad_gpuiiiiiPKfPKiPf)
        /*0050*/ 	.word	0x00000000


	//----- nvinfo : EIATTR_MIN_STACK_SIZE
	.align		4
.L_13:
        /*0054*/ 	.byte	0x04, 0x12
        /*0056*/ 	.short	(.L_15 - .L_14)
	.align		4
.L_14:
        /*0058*/ 	.word	index@(_Z20group_point_grad_gpuiiiiiPKfPKiPf)
        /*005c*/ 	.word	0x00000000


	//----- nvinfo : EIATTR_MIN_STACK_SIZE
	.align		4
.L_15:
        /*0060*/ 	.byte	0x04, 0x12
        /*0062*/ 	.short	(.L_17 - .L_16)
	.align		4
.L_16:
        /*0064*/ 	.word	index@(_Z15group_point_gpuiiiiiPKfPKiPf)
        /*0068*/ 	.word	0x00000000


	//----- nvinfo : EIATTR_MIN_STACK_SIZE
	.align		4
.L_17:
        /*006c*/ 	.byte	0x04, 0x12
        /*006e*/ 	.short	(.L_19 - .L_18)
	.align		4
.L_18:
        /*0070*/ 	.word	index@(_Z20query_ball_point_gpuiiiPKfiS0_S0_PiS1_)
        /*0074*/ 	.word	0x00000000
.L_19:


//--------------------- .nv.compat                --------------------------
	.section	.nv.compat,"",@"SHT_CUDA_COMPAT_INFO"
	.align	4
        /*0000*/ 	.byte	0x02, 0x09, 0x00, 0x00, 0x02, 0x02, 0x01, 0x00, 0x02, 0x05, 0x05, 0x00, 0x03, 0x07, 0x01, 0x01
        /*0010*/ 	.byte	0x02, 0x03, 0x00, 0x00, 0x02, 0x06, 0x01, 0x00, 0x04, 0x0b, 0x08, 0x00, 0x01, 0x00, 0x00, 0x00
        /*0020*/ 	.byte	0x00, 0x00, 0x00, 0x00


//--------------------- .nv.info._Z20group_point_grad_gpuiiiiiPKfPKiPf --------------------------
	.section	.nv.info._Z20group_point_grad_gpuiiiiiPKfPKiPf,"",@"SHT_CUDA_INFO"
	.sectionflags	@""
	.align	4


	//----- nvinfo : EIATTR_CUDA_API_VERSION
	.align		4
        /*0000*/ 	.byte	0x04, 0x37
        /*0002*/ 	.short	(.L_21 - .L_20)
.L_20:
        /*0004*/ 	.word	0x00000082


	//----- nvinfo : EIATTR_KPARAM_INFO
	.align		4
.L_21:
        /*0008*/ 	.byte	0x04, 0x17
        /*000a*/ 	.short	(.L_23 - .L_22)
.L_22:
        /*000c*/ 	.word	0x00000000
        /*0010*/ 	.short	0x0007
        /*0012*/ 	.short	0x0028
        /*0014*/ 	.byte	0x00, 0xf5, 0x21, 0x00


	//----- nvinfo : EIATTR_KPARAM_INFO
	.align		4
.L_23:
        /*0018*/ 	.byte	0x04, 0x17
        /*001a*/ 	.short	(.L_25 - .L_24)
.L_24:
        /*001c*/ 	.word	0x00000000
        /*0020*/ 	.short	0x0006
        /*0022*/ 	.short	0x0020
        /*0024*/ 	.byte	0x00, 0xf5, 0x21, 0x00


	//----- nvinfo : EIATTR_KPARAM_INFO
	.align		4
.L_25:
        /*0028*/ 	.byte	0x04, 0x17
        /*002a*/ 	.short	(.L_27 - .L_26)
.L_26:
        /*002c*/ 	.word	0x00000000
        /*0030*/ 	.short	0x0005
        /*0032*/ 	.short	0x0018
        /*0034*/ 	.byte	0x00, 0xf5, 0x21, 0x00


	//----- nvinfo : EIATTR_KPARAM_INFO
	.align		4
.L_27:
        /*0038*/ 	.byte	0x04, 0x17
        /*003a*/ 	.short	(.L_29 - .L_28)
.L_28:
        /*003c*/ 	.word	0x00000000
        /*0040*/ 	.short	0x0004
        /*0042*/ 	.short	0x0010
        /*0044*/ 	.byte	0x00, 0xf0, 0x11, 0x00


	//----- nvinfo : EIATTR_KPARAM_INFO
	.align		4
.L_29:
        /*0048*/ 	.byte	0x04, 0x17
        /*004a*/ 	.short	(.L_31 - .L_30)
.L_30:
        /*004c*/ 	.word	0x00000000
        /*0050*/ 	.short	0x0003
        /*0052*/ 	.short	0x000c
        /*0054*/ 	.byte	0x00, 0xf0, 0x11, 0x00


	//----- nvinfo : EIATTR_KPARAM_INFO
	.align		4
.L_31:
        /*0058*/ 	.byte	0x04, 0x17
        /*005a*/ 	.short	(.L_33 - .L_32)
.L_32:
        /*005c*/ 	.word	0x00000000
        /*0060*/ 	.short	0x0002
        /*0062*/ 	.short	0x0008
        /*0064*/ 	.byte	0x00, 0xf0, 0x11, 0x00


	//----- nvinfo : EIATTR_KPARAM_INFO
	.align		4
.L_33:
        /*0068*/ 	.byte	0x04, 0x17
        /*006a*/ 	.short	(.L_35 - .L_34)
.L_34:
        /*006c*/ 	.word	0x00000000
        /*0070*/ 	.short	0x0001
        /*0072*/ 	.short	0x0004
        /*0074*/ 	.byte	0x00, 0xf0, 0x11, 0x00


	//----- nvinfo : EIATTR_KPARAM_INFO
	.align		4
.L_35:
        /*0078*/ 	.byte	0x04, 0x17
        /*007a*/ 	.short	(.L_37 - .L_36)
.L_36:
        /*007c*/ 	.word	0x00000000
        /*0080*/ 	.short	0x0000
        /*0082*/ 	.short	0x0000
        /*0084*/ 	.byte	0x00, 0xf0, 0x11, 0x00


	//----- nvinfo : EIATTR_SPARSE_MMA_MASK
	.align		4
.L_37:
        /*0088*/ 	.byte	0x03, 0x50
        /*008a*/ 	.short	0x0000


	//----- nvinfo : EIATTR_MAXREG_COUNT
	.align		4
        /*008c*/ 	.byte	0x03, 0x1b
        /*008e*/ 	.short	0x00ff


	//----- nvinfo : EIATTR_MERCURY_ISA_VERSION
	.align		4
        /*0090*/ 	.byte	0x03, 0x5f
        /*0092*/ 	.short	0x0101


	//----- nvinfo : EIATTR_VRC_CTA_INIT_COUNT
	.align		4
        /*0094*/ 	.byte	0x02, 0x4a
	.zero		1
	.zero		1


	//----- nvinfo : EIATTR_EXIT_INSTR_OFFSETS
	.align		4
        /*0098*/ 	.byte	0x04, 0x1c
        /*009a*/ 	.short	(.L_39 - .L_38)


	//   ....[0]....
.L_38:
        /*009c*/ 	.word	0x000000d0


	//   ....[1]....
        /*00a0*/ 	.word	0x00000d40


	//----- nvinfo : EIATTR_CRS_STACK_SIZE
	.align		4
.L_39:
        /*00a4*/ 	.byte	0x04, 0x1e
        /*00a6*/ 	.short	(.L_41 - .L_40)
.L_40:
        /*00a8*/ 	.word	0x00000000


	//----- nvinfo : EIATTR_CBANK_PARAM_SIZE
	.align		4
.L_41:
        /*00ac*/ 	.byte	0x03, 0x19
        /*00ae*/ 	.short	0x0030


	//----- nvinfo : EIATTR_PARAM_CBANK
	.align		4
        /*00b0*/ 	.byte	0x04, 0x0a
        /*00b2*/ 	.short	(.L_43 - .L_42)
	.align		4
.L_42:
        /*00b4*/ 	.word	index@(.nv.constant0._Z20group_point_grad_gpuiiiiiPKfPKiPf)
        /*00b8*/ 	.short	0x0380
        /*00ba*/ 	.short	0x0030


	//----- nvinfo : EIATTR_SW_WAR
	.align		4
.L_43:
        /*00bc*/ 	.byte	0x04, 0x36
        /*00be*/ 	.short	(.L_45 - .L_44)
.L_44:
        /*00c0*/ 	.word	0x00000008
.L_45:


//--------------------- .nv.info._Z15group_point_gpuiiiiiPKfPKiPf --------------------------
	.section	.nv.info._Z15group_point_gpuiiiiiPKfPKiPf,"",@"SHT_CUDA_INFO"
	.sectionflags	@""
	.align	4


	//----- nvinfo : EIATTR_CUDA_API_VERSION
	.align		4
        /*0000*/ 	.byte	0x04, 0x37
        /*0002*/ 	.short	(.L_47 - .L_46)
.L_46:
        /*0004*/ 	.word	0x00000082


	//----- nvinfo : EIATTR_KPARAM_INFO
	.align		4
.L_47:
        /*0008*/ 	.byte	0x04, 0x17
        /*000a*/ 	.short	(.L_49 - .L_48)
.L_48:
        /*000c*/ 	.word	0x00000000
        /*0010*/ 	.short	0x0007
        /*0012*/ 	.short	0x0028
        /*0014*/ 	.byte	0x00, 0xf5, 0x21, 0x00


	//----- nvinfo : EIATTR_KPARAM_INFO
	.align		4
.L_49:
        /*0018*/ 	.byte	0x04, 0x17
        /*001a*/ 	.short	(.L_51 - .L_50)
.L_50:
        /*001c*/ 	.word	0x00000000
        /*0020*/ 	.short	0x0006
        /*0022*/ 	.short	0x0020
        /*0024*/ 	.byte	0x00, 0xf5, 0x21, 0x00


	//----- nvinfo : EIATTR_KPARAM_INFO
	.align		4
.L_51:
        /*0028*/ 	.byte	0x04, 0x17
        /*002a*/ 	.short	(.L_53 - .L_52)
.L_52:
        /*002c*/ 	.word	0x00000000
        /*0030*/ 	.short	0x0005
        /*0032*/ 	.short	0x0018
        /*0034*/ 	.byte	0x00, 0xf5, 0x21, 0x00


	//----- nvinfo : EIATTR_KPARAM_INFO
	.align		4
.L_53:
        /*0038*/ 	.byte	0x04, 0x17
        /*003a*/ 	.short	(.L_55 - .L_54)
.L_54:
        /*003c*/ 	.word	0x00000000
        /*0040*/ 	.short	0x0004
        /*0042*/ 	.short	0x0010
        /*0044*/ 	.byte	0x00, 0xf0, 0x11, 0x00


	//----- nvinfo : EIATTR_KPARAM_INFO
	.align		4
.L_55:
        /*0048*/ 	.byte	0x04, 0x17
        /*004a*/ 	.short	(.L_57 - .L_56)
.L_56:
        /*004c*/ 	.word	0x00000000
        /*0050*/ 	.short	0x0003
        /*0052*/ 	.short	0x000c
        /*0054*/ 	.byte	0x00, 0xf0, 0x11, 0x00


	//----- nvinfo : EIATTR_KPARAM_INFO
	.align		4
.L_57:
        /*0058*/ 	.byte	0x04, 0x17
        /*005a*/ 	.short	(.L_59 - .L_58)
.L_58:
        /*005c*/ 	.word	0x00000000
        /*0060*/ 	.short	0x0002
        /*0062*/ 	.short	0x0008
        /*0064*/ 	.byte	0x00, 0xf0, 0x11, 0x00


	//----- nvinfo : EIATTR_KPARAM_INFO
	.align		4
.L_59:
        /*0068*/ 	.byte	0x04, 0x17
        /*006a*/ 	.short	(.L_61 - .L_60)
.L_60:
        /*006c*/ 	.word	0x00000000
        /*0070*/ 	.short	0x0001
        /*0072*/ 	.short	0x0004
        /*0074*/ 	.byte	0x00, 0xf0, 0x11, 0x00


	//----- nvinfo : EIATTR_KPARAM_INFO
	.align		4
.L_61:
        /*0078*/ 	.byte	0x04, 0x17
        /*007a*/ 	.short	(.L_63 - .L_62)
.L_62:
        /*007c*/ 	.word	0x00000000
        /*0080*/ 	.short	0x0000
        /*0082*/ 	.short	0x0000
        /*0084*/ 	.byte	0x00, 0xf0, 0x11, 0x00


	//----- nvinfo : EIATTR_SPARSE_MMA_MASK
	.align		4
.L_63:
        /*0088*/ 	.byte	0x03, 0x50
        /*008a*/ 	.short	0x0000


	//----- nvinfo : EIATTR_MAXREG_COUNT
	.align		4
        /*008c*/ 	.byte	0x03, 0x1b
        /*008e*/ 	.short	0x00ff


	//----- nvinfo : EIATTR_MERCURY_ISA_VERSION
	.align		4
        /*0090*/ 	.byte	0x03, 0x5f
        /*0092*/ 	.short	0x0101


	//----- nvinfo : EIATTR_VRC_CTA_INIT_COUNT
	.align		4
        /*0094*/ 	.byte	0x02, 0x4a
	.zero		1
	.zero		1


	//----- nvinfo : EIATTR_EXIT_INSTR_OFFSETS
	.align		4
        /*0098*/ 	.byte	0x04, 0x1c
        /*009a*/ 	.short	(.L_65 - .L_64)


	//   ....[0]....
.L_64:
        /*009c*/ 	.word	0x000000c0


	//   ....[1]....
        /*00a0*/ 	.word	0x00000d40


	//----- nvinfo : EIATTR_CRS_STACK_SIZE
	.align		4
.L_65:
        /*00a4*/ 	.byte	0x04, 0x1e
        /*00a6*/ 	.short	(.L_67 - .L_66)
.L_66:
        /*00a8*/ 	.word	0x00000000


	//----- nvinfo : EIATTR_CBANK_PARAM_SIZE
	.align		4
.L_67:
        /*00ac*/ 	.byte	0x03, 0x19
        /*00ae*/ 	.short	0x0030


	//----- nvinfo : EIATTR_PARAM_CBANK
	.align		4
        /*00b0*/ 	.byte	0x04, 0x0a
        /*00b2*/ 	.short	(.L_69 - .L_68)
	.align		4
.L_68:
        /*00b4*/ 	.word	index@(.nv.constant0._Z15group_point_gpuiiiiiPKfPKiPf)
        /*00b8*/ 	.short	0x0380
        /*00ba*/ 	.short	0x0030


	//----- nvinfo : EIATTR_SW_WAR
	.align		4
.L_69:
        /*00bc*/ 	.byte	0x04, 0x36
        /*00be*/ 	.short	(.L_71 - .L_70)
.L_70:
        /*00c0*/ 	.word	0x00000008
.L_71:


//--------------------- .nv.info._Z20query_ball_point_gpuiiiPKfiS0_S0_PiS1_ --------------------------
	.section	.nv.info._Z20query_ball_point_gpuiiiPKfiS0_S0_PiS1_,"",@"SHT_CUDA_INFO"
	.sectionflags	@""
	.align	4


	//----- nvinfo : EIATTR_CUDA_API_VERSION
	.align		4
        /*0000*/ 	.byte	0x04, 0x37
        /*0002*/ 	.short	(.L_73 - .L_72)
.L_72:
        /*0004*/ 	.word	0x00000082


	//----- nvinfo : EIATTR_KPARAM_INFO
	.align		4
.L_73:
        /*0008*/ 	.byte	0x04, 0x17
        /*000a*/ 	.short	(.L_75 - .L_74)
.L_74:
        /*000c*/ 	.word	0x00000000
        /*0010*/ 	.short	0x0008
        /*0012*/ 	.short	0x0038
        /*0014*/ 	.byte	0x00, 0xf5, 0x21, 0x00


	//----- nvinfo : EIATTR_KPARAM_INFO
	.align		4
.L_75:
        /*0018*/ 	.byte	0x04, 0x17
        /*001a*/ 	.short	(.L_77 - .L_76)
.L_76:
        /*001c*/ 	.word	0x00000000
        /*0020*/ 	.short	0x0007
        /*0022*/ 	.short	0x0030
        /*0024*/ 	.byte	0x00, 0xf5, 0x21, 0x00


	//----- nvinfo : EIATTR_KPARAM_INFO
	.align		4
.L_77:
        /*0028*/ 	.byte	0x04, 0x17
        /*002a*/ 	.short	(.L_79 - .L_78)
.L_78:
        /*002c*/ 	.word	0x00000000
        /*0030*/ 	.short	0x0006
        /*0032*/ 	.short	0x0028
        /*0034*/ 	.byte	0x00, 0xf5, 0x21, 0x00


	//----- nvinfo : EIATTR_KPARAM_INFO
	.align		4
.L_79:
        /*0038*/ 	.byte	0x04, 0x17
        /*003a*/ 	.short	(.L_81 - .L_80)
.L_80:
        /*003c*/ 	.word	0x00000000
        /*0040*/ 	.short	0x0005
        /*0042*/ 	.short	0x0020
        /*0044*/ 	.byte	0x00, 0xf5, 0x21, 0x00


	//----- nvinfo : EIATTR_KPARAM_INFO
	.align		4
.L_81:
        /*0048*/ 	.byte	0x04, 0x17
        /*004a*/ 	.short	(.L_83 - .L_82)
.L_82:
        /*004c*/ 	.word	0x00000000
        /*0050*/ 	.short	0x0004
        /*0052*/ 	.short	0x0018
        /*0054*/ 	.byte	0x00, 0xf0, 0x11, 0x00


	//----- nvinfo : EIATTR_KPARAM_INFO
	.align		4
.L_83:
        /*0058*/ 	.byte	0x04, 0x17
        /*005a*/ 	.short	(.L_85 - .L_84)
.L_84:
        /*005c*/ 	.word	0x00000000
        /*0060*/ 	.short	0x0003
        /*0062*/ 	.short	0x0010
        /*0064*/ 	.byte	0x00, 0xf5, 0x21, 0x00


	//----- nvinfo : EIATTR_KPARAM_INFO
	.align		4
.L_85:
        /*0068*/ 	.byte	0x04, 0x17
        /*006a*/ 	.short	(.L_87 - .L_86)
.L_86:
        /*006c*/ 	.word	0x00000000
        /*0070*/ 	.short	0x0002
        /*0072*/ 	.short	0x0008
        /*0074*/ 	.byte	0x00, 0xf0, 0x11, 0x00


	//----- nvinfo : EIATTR_KPARAM_INFO
	.align		4
.L_87:
        /*0078*/ 	.byte	0x04, 0x17
        /*007a*/ 	.short	(.L_89 - .L_88)
.L_88:
        /*007c*/ 	.word	0x00000000
        /*0080*/ 	.short	0x0001
        /*0082*/ 	.short	0x0004
        /*0084*/ 	.byte	0x00, 0xf0, 0x11, 0x00


	//----- nvinfo : EIATTR_KPARAM_INFO
	.align		4
.L_89:
        /*0088*/ 	.byte	0x04, 0x17
        /*008a*/ 	.short	(.L_91 - .L_90)
.L_90:
        /*008c*/ 	.word	0x00000000
        /*0090*/ 	.short	0x0000
        /*0092*/ 	.short	0x0000
        /*0094*/ 	.byte	0x00, 0xf0, 0x11, 0x00


	//----- nvinfo : EIATTR_SPARSE_MMA_MASK
	.align		4
.L_91:
        /*0098*/ 	.byte	0x03, 0x50
        /*009a*/ 	.short	0x0000


	//----- nvinfo : EIATTR_MAXREG_COUNT
	.align		4
        /*009c*/ 	.byte	0x03, 0x1b
        /*009e*/ 	.short	0x00ff


	//----- nvinfo : EIATTR_MERCURY_ISA_VERSION
	.align		4
        /*00a0*/ 	.byte	0x03, 0x5f
        /*00a2*/ 	.short	0x0101


	//----- nvinfo : EIATTR_VRC_CTA_INIT_COUNT
	.align		4
        /*00a4*/ 	.byte	0x02, 0x4a
	.zero		1
	.zero		1


	//----- nvinfo : EIATTR_EXIT_INSTR_OFFSETS
	.align		4
        /*00a8*/ 	.byte	0x04, 0x1c
        /*00aa*/ 	.short	(.L_93 - .L_92)


	//   ....[0]....
.L_92:
        /*00ac*/ 	.word	0x00000040


	//   ....[1]....
        /*00b0*/ 	.word	0x00000400


	//   ....[2]....
        /*00b4*/ 	.word	0x000005b0


	//   ....[3]....
        /*00b8*/ 	.word	0x00000e80


	//----- nvinfo : EIATTR_CRS_STACK_SIZE
	.align		4
.L_93:
        /*00bc*/ 	.byte	0x04, 0x1e
        /*00be*/ 	.short	(.L_95 - .L_94)
.L_94:
        /*00c0*/ 	.word	0x00000000


	//----- nvinfo : EIATTR_CBANK_PARAM_SIZE
	.align		4
.L_95:
        /*00c4*/ 	.byte	0x03, 0x19
        /*00c6*/ 	.short	0x0040


	//----- nvinfo : EIATTR_PARAM_CBANK
	.align		4
        /*00c8*/ 	.byte	0x04, 0x0a
        /*00ca*/ 	.short	(.L_97 - .L_96)
	.align		4
.L_96:
        /*00cc*/ 	.word	index@(.nv.constant0._Z20query_ball_point_gpuiiiPKfiS0_S0_PiS1_)
        /*00d0*/ 	.short	0x0380
        /*00d2*/ 	.short	0x0040


	//----- nvinfo : EIATTR_SW_WAR
	.align		4
.L_97:
        /*00d4*/ 	.byte	0x04, 0x36
        /*00d6*/ 	.short	(.L_99 - .L_98)
.L_98:
        /*00d8*/ 	.word	0x00000008
.L_99:


//--------------------- .nv.callgraph             --------------------------
	.section	.nv.callgraph,"",@"SHT_CUDA_CALLGRAPH"
	.align	4
	.sectionentsize	8
	.align		4
        /*0000*/ 	.word	0x00000000
	.align		4
        /*0004*/ 	.word	0xffffffff
	.align		4
        /*0008*/ 	.word	0x00000000
	.align		4
        /*000c*/ 	.word	0xfffffffe
	.align		4
        /*0010*/ 	.word	0x00000000
	.align		4
        /*0014*/ 	.word	0xfffffffd
	.align		4
        /*0018*/ 	.word	0x00000000
	.align		4
        /*001c*/ 	.word	0xfffffffc


//--------------------- .text._Z20group_point_grad_gpuiiiiiPKfPKiPf --------------------------
	.section	.text._Z20group_point_grad_gpuiiiiiPKfPKiPf,"ax",@progbits
	.align	128
        .global         _Z20group_point_grad_gpuiiiiiPKfPKiPf
        .type           _Z20group_point_grad_gpuiiiiiPKfPKiPf,@function
        .size           _Z20group_point_grad_gpuiiiiiPKfPKiPf,(.L_x_38 - _Z20group_point_grad_gpuiiiiiPKfPKiPf)
        .other          _Z20group_point_grad_gpuiiiiiPKfPKiPf,@"STO_CUDA_ENTRY STV_DEFAULT"
_Z20group_point_grad_gpuiiiiiPKfPKiPf:
.text._Z20group_point_grad_gpuiiiiiPKfPKiPf:
[----:B------:R-:W-:Y:S01]  /*0000*/  LDC R1, c[0x0][0x37c] ;  /* 0x0000df00ff017b82 */ /* 0x000fe20000000800 */
[----:B------:R-:W0:Y:S07]  /*0010*/  S2R R4, SR_TID.X ;  /* 0x0000000000047919 */ /* 0x000e2e0000002100 */
[----:B------:R-:W1:Y:S01]  /*0020*/  LDC.64 R2, c[0x0][0x388] ;  /* 0x0000e200ff027b82 */ /* 0x000e620000000a00 */
[----:B------:R-:W1:Y:S01]  /*0030*/  LDCU UR5, c[0x0][0x390] ;  /* 0x00007200ff0577ac */ /* 0x000e620008000800 */
[----:B------:R-:W2:Y:S06]  /*0040*/  LDCU UR6, c[0x0][0x384] ;  /* 0x00007080ff0677ac */ /* 0x000eac0008000800 */
[----:B------:R-:W3:Y:S01]  /*0050*/  S2UR UR4, SR_CTAID.X ;  /* 0x00000000000479c3 */ /* 0x000ee20000002500 */
[----:B-1----:R-:W-:-:S02]  /*0060*/  VIMNMX R0, PT, PT, R2, UR5, PT ;  /* 0x0000000502007c48 */ /* 0x002fc4000bfe0100 */
[----:B0-----:R-:W-:Y:S01]  /*0070*/  ISETP.GE.AND P0, PT, R4, R3, PT ;  /* 0x000000030400720c */ /* 0x001fe20003f06270 */
[----:B------:R-:W-:-:S03]  /*0080*/  IMAD R3, R3, UR5, RZ ;  /* 0x0000000503037c24 */ /* 0x000fc6000f8e02ff */
[----:B------:R-:W-:Y:S01]  /*0090*/  ISETP.LT.OR P0, PT, R0, 0x1, P0 ;  /* 0x000000010000780c */ /* 0x000fe20000701670 */
[----:B---3--:R-:W-:Y:S02]  /*00a0*/  IMAD R0, R2, UR4, RZ ;  /* 0x0000000402007c24 */ /* 0x008fe4000f8e02ff */
[----:B------:R-:W-:Y:S02]  /*00b0*/  IMAD R3, R3, UR4, RZ ;  /* 0x0000000403037c24 */ /* 0x000fe4000f8e02ff */
[----:B--2---:R-:W-:-:S08]  /*00c0*/  IMAD R0, R0, UR6, RZ ;  /* 0x0000000600007c24 */ /* 0x004fd0000f8e02ff */
[----:B------:R-:W-:Y:S05]  /*00d0*/  @P0 EXIT ;  /* 0x000000000000094d */ /* 0x000fea0003800000 */
[----:B------:R-:W-:Y:S01]  /*00e0*/  IMAD R2, R3, R2, RZ ;  /* 0x0000000203027224 */ /* 0x000fe200078e02ff */
[----:B------:R-:W0:Y:S01]  /*00f0*/  LDCU.64 UR6, c[0x0][0x358] ;  /* 0x00006b00ff0677ac */ /* 0x000e220008000a00 */
[----:B------:R-:W1:Y:S01]  /*0100*/  LDCU.64 UR8, c[0x0][0x398] ;  /* 0x00007300ff0877ac */ /* 0x000e620008000a00 */
[----:B------:R-:W2:Y:S04]  /*0110*/  LDCU.64 UR10, c[0x0][0x3a8] ;  /* 0x00007500ff0a77ac */ /* 0x000ea80008000a00 */
.L_x_6:
[----:B---34-:R-:W-:-:S07]  /*0120*/  IMAD.MOV.U32 R5, RZ, RZ, RZ ;  /* 0x000000ffff057224 */ /* 0x018fce00078e00ff */
.L_x_5:
[----:B---3--:R-:W3:Y:S01]  /*0130*/  LDCU UR12, c[0x0][0x390] ;  /* 0x00007200ff0c77ac */ /* 0x008ee20008000800 */
[----:B----4-:R-:W4:Y:S01]  /*0140*/  LDCU.64 UR4, c[0x0][0x3a0] ;  /* 0x00007400ff0477ac */ /* 0x010f220008000a00 */
[----:B---3--:R-:W-:-:S05]  /*0150*/  IMAD R10, R4, UR12, R5 ;  /* 0x0000000c040a7c24 */ /* 0x008fca000f8e0205 */
[----:B0-----:R-:W-:-:S04]  /*0160*/  IADD3 R6, P0, PT, R3, R10, RZ ;  /* 0x0000000a03067210 */ /* 0x001fc80007f1e0ff */
[----:B------:R-:W-:Y:S02]  /*0170*/  LEA.HI.X.SX32 R7, R3, RZ, 0x1, P0 ;  /* 0x000000ff03077211 */ /* 0x000fe400000f0eff */
[C---:B----4-:R-:W-:Y:S01]  /*0180*/  LEA R8, P0, R6.reuse, UR4, 0x2 ;  /* 0x0000000406087c11 */ /* 0x050fe2000f8010ff */
[----:B------:R-:W3:Y:S03]  /*0190*/  LDCU UR4, c[0x0][0x388] ;  /* 0x00007100ff0477ac */ /* 0x000ee60008000800 */
[----:B------:R-:W-:-:S05]  /*01a0*/  LEA.HI.X R9, R6, UR5, R7, 0x2, P0 ;  /* 0x0000000506097c11 */ /* 0x000fca00080f1407 */
[----:B0-----:R-:W4:Y:S01]  /*01b0*/  LDG.E R6, desc[UR6][R8.64] ;  /* 0x0000000608067981 */ /* 0x001f22000c1e1900 */
[----:B------:R-:W-:Y:S01]  /*01c0*/  IMAD.MOV.U32 R7, RZ, RZ, RZ ;  /* 0x000000ffff077224 */ /* 0x000fe200078e00ff */
[----:B---3--:R-:W-:Y:S02]  /*01d0*/  UISETP.GE.U32.AND UP0, UPT, UR4, 0x8, UPT ;  /* 0x000000080400788c */ /* 0x008fe4000bf06070 */
[----:B----4-:R-:W-:-:S07]  /*01e0*/  IMAD R6, R6, UR4, RZ ;  /* 0x0000000406067c24 */ /* 0x010fce000f8e02ff */
[----:B------:R-:W-:Y:S05]  /*01f0*/  BRA.U !UP0, `(.L_x_0) ;  /* 0x0000000508447547 */ /* 0x000fea000b800000 */
[----:B------:R-:W-:Y:S01]  /*0200*/  IMAD R8, R10, UR4, RZ ;  /* 0x000000040a087c24 */ /* 0x000fe2000f8e02ff */
[----:B------:R-:W-:Y:S01]  /*0210*/  ULOP3.LUT UR4, UR4, 0x7ffffff8, URZ, 0xc0, !UPT ;  /* 0x7ffffff804047892 */ /* 0x000fe2000f8ec0ff */
[----:B------:R-:W-:Y:S02]  /*0220*/  IMAD.MOV.U32 R7, RZ, RZ, R6 ;  /* 0x000000ffff077224 */ /* 0x000fe400078e0006 */
[C---:B------:R-:W-:Y:S01]  /*0230*/  VIADD R9, R8.reuse, 0x1 ;  /* 0x0000000108097836 */ /* 0x040fe20000000000 */
[----:B------:R-:W-:Y:S01]  /*0240*/  UIADD3 UR4, UPT, UPT, -UR4, URZ, URZ ;  /* 0x000000ff04047290 */ /* 0x000fe2000fffe1ff */
[C---:B------:R-:W-:Y:S02]  /*0250*/  VIADD R11, R8.reuse, 0x2 ;  /* 0x00000002080b7836 */ /* 0x040fe40000000000 */
[C---:B------:R-:W-:Y:S02]  /*0260*/  VIADD R13, R8.reuse, 0x3 ;  /* 0x00000003080d7836 */ /* 0x040fe40000000000 */
[----:B------:R-:W-:-:S02]  /*0270*/  VIADD R15, R8, 0x4 ;  /* 0x00000004080f7836 */ /* 0x000fc40000000000 */
[C---:B------:R-:W-:Y:S02]  /*0280*/  VIADD R17, R8.reuse, 0x5 ;  /* 0x0000000508117836 */ /* 0x040fe40000000000 */
[C---:B------:R-:W-:Y:S02]  /*0290*/  VIADD R27, R8.reuse, 0x6 ;  /* 0x00000006081b7836 */ /* 0x040fe40000000000 */
[----:B------:R-:W-:Y:S02]  /*02a0*/  VIADD R29, R8, 0x7 ;  /* 0x00000007081d7836 */ /* 0x000fe40000000000 */
[----:B------:R-:W-:-:S07]  /*02b0*/  IMAD.U32 R10, RZ, RZ, UR4 ;  /* 0x00000004ff0a7e24 */ /* 0x000fce000f8e00ff */
.L_x_1:
[----:B------:R-:W-:Y:S02]  /*02c0*/  SHF.R.S32.HI R12, RZ, 0x1f, R2 ;  /* 0x0000001fff0c7819 */ /* 0x000fe40000011402 */
[----:B------:R-:W-:-:S04]  /*02d0*/  IADD3 R14, P0, PT, R2, R8, RZ ;  /* 0x00000008020e7210 */ /* 0x000fc80007f1e0ff */
[----:B---3--:R-:W-:Y:S02]  /*02e0*/  LEA.HI.X.SX32 R19, R8, R12, 0x1, P0 ;  /* 0x0000000c08137211 */ /* 0x008fe400000f0eff */
[----:B-1----:R-:W-:-:S04]  /*02f0*/  LEA R20, P0, R14, UR8, 0x2 ;  /* 0x000000080e147c11 */ /* 0x002fc8000f8010ff */
[----:B------:R-:W-:-:S05]  /*0300*/  LEA.HI.X R21, R14, UR9, R19, 0x2, P0 ;  /* 0x000000090e157c11 */ /* 0x000fca00080f1413 */
[----:B------:R-:W3:Y:S01]  /*0310*/  LDG.E R14, desc[UR6][R20.64] ;  /* 0x00000006140e7981 */ /* 0x000ee2000c1e1900 */
[----:B------:R-:W-:Y:S02]  /*0320*/  SHF.R.S32.HI R18, RZ, 0x1f, R0 ;  /* 0x0000001fff127819 */ /* 0x000fe40000011400 */
[----:B------:R-:W-:Y:S02]  /*0330*/  IADD3 R16, P0, PT, R0, R7, RZ ;  /* 0x0000000700107210 */ /* 0x000fe40007f1e0ff */
[----:B------:R-:W-:Y:S02]  /*0340*/  IADD3 R22, P1, PT, R2, R9, RZ ;  /* 0x0000000902167210 */ /* 0x000fe40007f3e0ff */
[----:B------:R-:W-:Y:S02]  /*0350*/  LEA.HI.X.SX32 R19, R7, R18, 0x1, P0 ;  /* 0x0000001207137211 */ /* 0x000fe400000f0eff */
[----:B--2---:R-:W-:Y:S02]  /*0360*/  LEA R18, P0, R16, UR10, 0x2 ;  /* 0x0000000a10127c11 */ /* 0x004fe4000f8010ff */
[----:B------:R-:W-:-:S02]  /*0370*/  LEA.HI.X.SX32 R23, R9, R12, 0x1, P1 ;  /* 0x0000000c09177211 */ /* 0x000fc400008f0eff */
[----:B------:R-:W-:Y:S02]  /*0380*/  LEA R24, P1, R22, UR8, 0x2 ;  /* 0x0000000816187c11 */ /* 0x000fe4000f8210ff */
[----:B------:R-:W-:Y:S02]  /*0390*/  LEA.HI.X R19, R16, UR11, R19, 0x2, P0 ;  /* 0x0000000b10137c11 */ /* 0x000fe400080f1413 */
[----:B------:R-:W-:-:S03]  /*03a0*/  LEA.HI.X R25, R22, UR9, R23, 0x2, P1 ;  /* 0x0000000916197c11 */ /* 0x000fc600088f1417 */
[----:B---3--:R0:W-:Y:S04]  /*03b0*/  REDG.E.ADD.F32.FTZ.RN.STRONG.GPU desc[UR6][R18.64], R14 ;  /* 0x0000000e120079a6 */ /* 0x0081e8000c12f306 */
[----:B------:R-:W2:Y:S01]  /*03c0*/  LDG.E R16, desc[UR6][R24.64] ;  /* 0x0000000618107981 */ /* 0x000ea2000c1e1900 */
[----:B------:R-:W-:-:S04]  /*03d0*/  IADD3 R21, P0, PT, R2, R11, RZ ;  /* 0x0000000b02157210 */ /* 0x000fc80007f1e0ff */
[----:B------:R-:W-:Y:S02]  /*03e0*/  LEA.HI.X.SX32 R22, R11, R12, 0x1, P0 ;  /* 0x0000000c0b167211 */ /* 0x000fe400000f0eff */
[----:B------:R-:W-:-:S04]  /*03f0*/  LEA R20, P0, R21, UR8, 0x2 ;  /* 0x0000000815147c11 */ /* 0x000fc8000f8010ff */
[----:B------:R-:W-:Y:S01]  /*0400*/  LEA.HI.X R21, R21, UR9, R22, 0x2, P0 ;  /* 0x0000000915157c11 */ /* 0x000fe200080f1416 */
[----:B--2---:R1:W-:Y:S04]  /*0410*/  REDG.E.ADD.F32.FTZ.RN.STRONG.GPU desc[UR6][R18.64+0x4], R16 ;  /* 0x00000410120079a6 */ /* 0x0043e8000c12f306 */
[----:B------:R-:W2:Y:S01]  /*0420*/  LDG.E R26, desc[UR6][R20.64] ;  /* 0x00000006141a7981 */ /* 0x000ea2000c1e1900 */
[----:B------:R-:W-:-:S04]  /*0430*/  IADD3 R23, P0, PT, R2, R13, RZ ;  /* 0x0000000d02177210 */ /* 0x000fc80007f1e0ff */
[----:B------:R-:W-:Y:S02]  /*0440*/  LEA.HI.X.SX32 R28, R13, R12, 0x1, P0 ;  /* 0x0000000c0d1c7211 */ /* 0x000fe400000f0eff */
[----:B------:R-:W-:-:S04]  /*0450*/  LEA R22, P0, R23, UR8, 0x2 ;  /* 0x0000000817167c11 */ /* 0x000fc8000f8010ff */
[----:B------:R-:W-:Y:S01]  /*0460*/  LEA.HI.X R23, R23, UR9, R28, 0x2, P0 ;  /* 0x0000000917177c11 */ /* 0x000fe200080f141c */
[----:B--2---:R2:W-:Y:S04]  /*0470*/  REDG.E.ADD.F32.FTZ.RN.STRONG.GPU desc[UR6][R18.64+0x8], R26 ;  /* 0x0000081a120079a6 */ /* 0x0045e8000c12f306 */
[----:B0-----:R-:W3:Y:S01]  /*0480*/  LDG.E R14, desc[UR6][R22.64] ;  /* 0x00000006160e7981 */ /* 0x001ee2000c1e1900 */
[----:B------:R-:W-:-:S04]  /*0490*/  IADD3 R25, P0, PT, R2, R15, RZ ;  /* 0x0000000f02197210 */ /* 0x000fc80007f1e0ff */
[----:B------:R-:W-:Y:S02]  /*04a0*/  LEA.HI.X.SX32 R28, R15, R12, 0x1, P0 ;  /* 0x0000000c0f1c7211 */ /* 0x000fe400000f0eff */
[----:B------:R-:W-:-:S04]  /*04b0*/  LEA R24, P0, R25, UR8, 0x2 ;  /* 0x0000000819187c11 */ /* 0x000fc8000f8010ff */
[----:B------:R-:W-:Y:S02]  /*04c0*/  LEA.HI.X R25, R25, UR9, R28, 0x2, P0 ;  /* 0x0000000919197c11 */ /* 0x000fe400080f141c */
[----:B------:R-:W-:Y:S01]  /*04d0*/  IADD3 R21, P0, PT, R2, R17, RZ ;  /* 0x0000001102157210 */ /* 0x000fe20007f1e0ff */
[----:B---3--:R0:W-:Y:S04]  /*04e0*/  REDG.E.ADD.F32.FTZ.RN.STRONG.GPU desc[UR6][R18.64+0xc], R14 ;  /* 0x00000c0e120079a6 */ /* 0x0081e8000c12f306 */
[----:B-1----:R-:W3:Y:S01]  /*04f0*/  LDG.E R16, desc[UR6][R24.64] ;  /* 0x0000000618107981 */ /* 0x002ee2000c1e1900 */
[----:B------:R-:W-:Y:S02]  /*0500*/  LEA.HI.X.SX32 R28, R17, R12, 0x1, P0 ;  /* 0x0000000c111c7211 */ /* 0x000fe400000f0eff */
[----:B------:R-:W-:-:S04]  /*0510*/  LEA R20, P0, R21, UR8, 0x2 ;  /* 0x0000000815147c11 */ /* 0x000fc8000f8010ff */
[----:B------:R-:W-:Y:S02]  /*0520*/  LEA.HI.X R21, R21, UR9, R28, 0x2, P0 ;  /* 0x0000000915157c11 */ /* 0x000fe400080f141c */
[----:B------:R-:W-:Y:S01]  /*0530*/  IADD3 R23, P0, PT, R2, R27, RZ ;  /* 0x0000001b02177210 */ /* 0x000fe20007f1e0ff */
[----:B---3--:R3:W-:Y:S04]  /*0540*/  REDG.E.ADD.F32.FTZ.RN.STRONG.GPU desc[UR6][R18.64+0x10], R16 ;  /* 0x00001010120079a6 */ /* 0x0087e8000c12f306 */
[----:B------:R-:W4:Y:S01]  /*0550*/  LDG.E R21, desc[UR6][R20.64] ;  /* 0x0000000614157981 */ /* 0x000f22000c1e1900 */
[----:B--2---:R-:W-:Y:S02]  /*0560*/  LEA.HI.X.SX32 R26, R27, R12, 0x1, P0 ;  /* 0x0000000c1b1a7211 */ /* 0x004fe400000f0eff */
[----:B------:R-:W-:-:S04]  /*0570*/  LEA R22, P0, R23, UR8, 0x2 ;  /* 0x0000000817167c11 */ /* 0x000fc8000f8010ff */
[----:B------:R-:W-:Y:S02]  /*0580*/  LEA.HI.X R23, R23, UR9, R26, 0x2, P0 ;  /* 0x0000000917177c11 */ /* 0x000fe400080f141a */
[----:B0-----:R-:W-:Y:S01]  /*0590*/  IADD3 R14, P0, PT, R2, R29, RZ ;  /* 0x0000001d020e7210 */ /* 0x001fe20007f1e0ff */
[----:B----4-:R3:W-:Y:S04]  /*05a0*/  REDG.E.ADD.F32.FTZ.RN.STRONG.GPU desc[UR6][R18.64+0x14], R21 ;  /* 0x00001415120079a6 */ /* 0x0107e8000c12f306 */
[----:B------:R-:W2:Y:S01]  /*05b0*/  LDG.E R23, desc[UR6][R22.64] ;  /* 0x0000000616177981 */ /* 0x000ea2000c1e1900 */
[----:B------:R-:W-:Y:S02]  /*05c0*/  LEA.HI.X.SX32 R25, R29, R12, 0x1, P0 ;  /* 0x0000000c1d197211 */ /* 0x000fe400000f0eff */
[----:B------:R-:W-:-:S04]  /*05d0*/  LEA R24, P0, R14, UR8, 0x2 ;  /* 0x000000080e187c11 */ /* 0x000fc8000f8010ff */
[----:B------:R-:W-:Y:S01]  /*05e0*/  LEA.HI.X R25, R14, UR9, R25, 0x2, P0 ;  /* 0x000000090e197c11 */ /* 0x000fe200080f1419 */
[----:B------:R-:W-:Y:S01]  /*05f0*/  VIADD R10, R10, 0x8 ;  /* 0x000000080a0a7836 */ /* 0x000fe20000000000 */
[----:B--2---:R3:W-:Y:S04]  /*0600*/  REDG.E.ADD.F32.FTZ.RN.STRONG.GPU desc[UR6][R18.64+0x18], R23 ;  /* 0x00001817120079a6 */ /* 0x0047e8000c12f306 */
[----:B------:R-:W2:Y:S01]  /*0610*/  LDG.E R25, desc[UR6][R24.64] ;  /* 0x0000000618197981 */ /* 0x000ea2000c1e1900 */
[----:B------:R-:W-:Y:S01]  /*0620*/  ISETP.NE.AND P0, PT, R10, RZ, PT ;  /* 0x000000ff0a00720c */ /* 0x000fe20003f05270 */
[----:B------:R-:W-:Y:S02]  /*0630*/  VIADD R9, R9, 0x8 ;  /* 0x0000000809097836 */ /* 0x000fe40000000000 */
[----:B------:R-:W-:-:S02]  /*0640*/  VIADD R11, R11, 0x8 ;  /* 0x000000080b0b7836 */ /* 0x000fc40000000000 */
[----:B------:R-:W-:Y:S02]  /*0650*/  VIADD R13, R13, 0x8 ;  /* 0x000000080d0d7836 */ /* 0x000fe40000000000 */
[----:B------:R-:W-:Y:S02]  /*0660*/  VIADD R15, R15, 0x8 ;  /* 0x000000080f0f7836 */ /* 0x000fe40000000000 */
[----:B------:R-:W-:Y:S02]  /*0670*/  VIADD R17, R17, 0x8 ;  /* 0x0000000811117836 */ /* 0x000fe40000000000 */
[----:B------:R-:W-:Y:S02]  /*0680*/  VIADD R27, R27, 0x8 ;  /* 0x000000081b1b7836 */ /* 0x000fe40000000000 */
[----:B------:R-:W-:Y:S02]  /*0690*/  VIADD R29, R29, 0x8 ;  /* 0x000000081d1d7836 */ /* 0x000fe40000000000 */
[----:B------:R-:W-:-:S02]  /*06a0*/  VIADD R8, R8, 0x8 ;  /* 0x0000000808087836 */ /* 0x000fc40000000000 */
[----:B------:R-:W-:Y:S01]  /*06b0*/  VIADD R7, R7, 0x8 ;  /* 0x0000000807077836 */ /* 0x000fe20000000000 */
[----:B--2---:R3:W-:Y:S01]  /*06c0*/  REDG.E.ADD.F32.FTZ.RN.STRONG.GPU desc[UR6][R18.64+0x1c], R25 ;  /* 0x00001c19120079a6 */ /* 0x0047e2000c12f306 */
[----:B------:R-:W-:Y:S05]  /*06d0*/  @P0 BRA `(.L_x_1) ;  /* 0xfffffff800f80947 */ /* 0x000fea000383ffff */
[----:B------:R-:W0:Y:S02]  /*06e0*/  LDCU UR4, c[0x0][0x388] ;  /* 0x00007100ff0477ac */ /* 0x000e240008000800 */
[----:B0-----:R-:W-:-:S06]  /*06f0*/  ULOP3.LUT UR4, UR4, 0x7ffffff8, URZ, 0xc0, !UPT ;  /* 0x7ffffff804047892 */ /* 0x001fcc000f8ec0ff */
[----:B------:R-:W-:-:S07]  /*0700*/  IMAD.U32 R7, RZ, RZ, UR4 ;  /* 0x00000004ff077e24 */ /* 0x000fce000f8e00ff */
.L_x_0:
[----:B------:R-:W0:Y:S01]  /*0710*/  LDCU UR4, c[0x0][0x388] ;  /* 0x00007100ff0477ac */ /* 0x000e220008000800 */
[----:B------:R-:W4:Y:S01]  /*0720*/  LDCU UR16, c[0x0][0x390] ;  /* 0x00007200ff1077ac */ /* 0x000f220008000800 */
[----:B0-----:R-:W-:-:S04]  /*0730*/  ULOP3.LUT UR4, UR4, 0x7, URZ, 0xc0, !UPT ;  /* 0x0000000704047892 */ /* 0x001fc8000f8ec0ff */
[----:B------:R-:W-:-:S09]  /*0740*/  UISETP.NE.AND UP0, UPT, UR4, URZ, UPT ;  /* 0x000000ff0400728c */ /* 0x000fd2000bf05270 */
[----:B----4-:R-:W-:Y:S05]  /*0750*/  BRA.U !UP0, `(.L_x_2) ;  /* 0x0000000508587547 */ /* 0x010fea000b800000 */
[----:B------:R-:W0:Y:S01]  /*0760*/  LDCU UR17, c[0x0][0x388] ;  /* 0x00007100ff1177ac */ /* 0x000e220008000800 */
[----:B------:R-:W-:Y:S01]  /*0770*/  SHF.R.S32.HI R11, RZ, 0x1f, R2 ;  /* 0x0000001fff0b7819 */ /* 0x000fe20000011402 */
[----:B------:R-:W-:Y:S01]  /*0780*/  IMAD R12, R4, UR16, R5 ;  /* 0x00000010040c7c24 */ /* 0x000fe2000f8e0205 */
[----:B------:R-:W-:Y:S01]  /*0790*/  SHF.R.S32.HI R10, RZ, 0x1f, R0 ;  /* 0x0000001fff0a7819 */ /* 0x000fe20000011400 */
[----:B------:R-:W-:-:S04]  /*07a0*/  UIADD3 UR4, UPT, UPT, UR4, -0x1, URZ ;  /* 0xffffffff04047890 */ /* 0x000fc8000fffe0ff */
[----:B------:R-:W-:Y:S02]  /*07b0*/  UISETP.GE.U32.AND UP0, UPT, UR4, 0x3, UPT ;  /* 0x000000030400788c */ /* 0x000fe4000bf06070 */
[----:B0-----:R-:W-:-:S07]  /*07c0*/  ULOP3.LUT UP1, UR5, UR17, 0x3, URZ, 0xc0, !UPT ;  /* 0x0000000311057892 */ /* 0x001fce000f82c0ff */
[----:B------:R-:W-:Y:S05]  /*07d0*/  BRA.U !UP0, `(.L_x_3) ;  /* 0x0000000108907547 */ /* 0x000fea000b800000 */
[----:B------:R-:W3:Y:S01]  /*07e0*/  LDCU.64 UR14, c[0x0][0x398] ;  /* 0x00007300ff0e77ac */ /* 0x000ee20008000a00 */
[----:B------:R-:W-:Y:S01]  /*07f0*/  IMAD R13, R12, UR17, R7 ;  /* 0x000000110c0d7c24 */ /* 0x000fe2000f8e0207 */
[----:B------:R-:W0:Y:S04]  /*0800*/  LDCU.64 UR12, c[0x0][0x3a8] ;  /* 0x00007500ff0c77ac */ /* 0x000e280008000a00 */
[----:B------:R-:W-:-:S04]  /*0810*/  IADD3 R8, P0, PT, R2, R13, RZ ;  /* 0x0000000d02087210 */ /* 0x000fc80007f1e0ff */
[----:B------:R-:W-:Y:S02]  /*0820*/  LEA.HI.X.SX32 R9, R13, R11, 0x1, P0 ;  /* 0x0000000b0d097211 */ /* 0x000fe400000f0eff */
[----:B---3--:R-:W-:-:S04]  /*0830*/  LEA R16, P0, R8, UR14, 0x2 ;  /* 0x0000000e08107c11 */ /* 0x008fc8000f8010ff */
[----:B------:R-:W-:-:S05]  /*0840*/  LEA.HI.X R17, R8, UR15, R9, 0x2, P0 ;  /* 0x0000000f08117c11 */ /* 0x000fca00080f1409 */
[----:B------:R-:W3:Y:S01]  /*0850*/  LDG.E R19, desc[UR6][R16.64] ;  /* 0x0000000610137981 */ /* 0x000ee2000c1e1900 */
[----:B------:R-:W-:Y:S02]  /*0860*/  IMAD.IADD R9, R6, 0x1, R7 ;  /* 0x0000000106097824 */ /* 0x000fe400078e0207 */
[----:B------:R-:W-:-:S03]  /*0870*/  VIADD R14, R13, 0x1 ;  /* 0x000000010d0e7836 */ /* 0x000fc60000000000 */
[----:B------:R-:W-:Y:S02]  /*0880*/  IADD3 R20, P1, PT, R0, R9, RZ ;  /* 0x0000000900147210 */ /* 0x000fe40007f3e0ff */
[----:B------:R-:W-:Y:S02]  /*0890*/  IADD3 R15, P0, PT, R2, R14, RZ ;  /* 0x0000000e020f7210 */ /* 0x000fe40007f1e0ff */
[----:B------:R-:W-:Y:S02]  /*08a0*/  LEA.HI.X.SX32 R9, R9, R10, 0x1, P1 ;  /* 0x0000000a09097211 */ /* 0x000fe400008f0eff */
[----:B0-----:R-:W-:Y:S02]  /*08b0*/  LEA R8, P1, R20, UR12, 0x2 ;  /* 0x0000000c14087c11 */ /* 0x001fe4000f8210ff */
[----:B------:R-:W-:Y:S02]  /*08c0*/  LEA.HI.X.SX32 R18, R14, R11, 0x1, P0 ;  /* 0x0000000b0e127211 */ /* 0x000fe400000f0eff */
[----:B------:R-:W-:-:S02]  /*08d0*/  LEA R14, P0, R15, UR14, 0x2 ;  /* 0x0000000e0f0e7c11 */ /* 0x000fc4000f8010ff */
[----:B------:R-:W-:Y:S02]  /*08e0*/  LEA.HI.X R9, R20, UR13, R9, 0x2, P1 ;  /* 0x0000000d14097c11 */ /* 0x000fe400088f1409 */
[----:B------:R-:W-:-:S03]  /*08f0*/  LEA.HI.X R15, R15, UR15, R18, 0x2, P0 ;  /* 0x0000000f0f0f7c11 */ /* 0x000fc600080f1412 */
[----:B---3--:R0:W-:Y:S04]  /*0900*/  REDG.E.ADD.F32.FTZ.RN.STRONG.GPU desc[UR6][R8.64], R19 ;  /* 0x00000013080079a6 */ /* 0x0081e8000c12f306 */
[----:B------:R-:W3:Y:S01]  /*0910*/  LDG.E R21, desc[UR6][R14.64] ;  /* 0x000000060e157981 */ /* 0x000ee2000c1e1900 */
[----:B------:R-:W-:-:S05]  /*0920*/  VIADD R16, R13, 0x2 ;  /* 0x000000020d107836 */ /* 0x000fca0000000000 */
[----:B------:R-:W-:-:S04]  /*0930*/  IADD3 R17, P0, PT, R2, R16, RZ ;  /* 0x0000001002117210 */ /* 0x000fc80007f1e0ff */
[----:B------:R-:W-:Y:S02]  /*0940*/  LEA.HI.X.SX32 R18, R16, R11, 0x1, P0 ;  /* 0x0000000b10127211 */ /* 0x000fe400000f0eff */
[----:B------:R-:W-:-:S04]  /*0950*/  LEA R16, P0, R17, UR14, 0x2 ;  /* 0x0000000e11107c11 */ /* 0x000fc8000f8010ff */
[----:B------:R-:W-:Y:S01]  /*0960*/  LEA.HI.X R17, R17, UR15, R18, 0x2, P0 ;  /* 0x0000000f11117c11 */ /* 0x000fe200080f1412 */
[----:B------:R-:W-:Y:S01]  /*0970*/  VIADD R13, R13, 0x3 ;  /* 0x000000030d0d7836 */ /* 0x000fe20000000000 */
[----:B---3--:R0:W-:Y:S04]  /*0980*/  REDG.E.ADD.F32.FTZ.RN.STRONG.GPU desc[UR6][R8.64+0x4], R21 ;  /* 0x00000415080079a6 */ /* 0x0081e8000c12f306 */
[----:B------:R-:W3:Y:S01]  /*0990*/  LDG.E R17, desc[UR6][R16.64] ;  /* 0x0000000610117981 */ /* 0x000ee2000c1e1900 */
[----:B------:R-:W-:-:S04]  /*09a0*/  IADD3 R18, P0, PT, R2, R13, RZ ;  /* 0x0000000d02127210 */ /* 0x000fc80007f1e0ff */
[----:B------:R-:W-:Y:S02]  /*09b0*/  LEA.HI.X.SX32 R13, R13, R11, 0x1, P0 ;  /* 0x0000000b0d0d7211 */ /* 0x000fe400000f0eff */
[----:B------:R-:W-:-:S04]  /*09c0*/  LEA R14, P0, R18, UR14, 0x2 ;  /* 0x0000000e120e7c11 */ /* 0x000fc8000f8010ff */
[----:B------:R-:W-:Y:S01]  /*09d0*/  LEA.HI.X R15, R18, UR15, R13, 0x2, P0 ;  /* 0x0000000f120f7c11 */ /* 0x000fe200080f140d */
[----:B---3--:R0:W-:Y:S05]  /*09e0*/  REDG.E.ADD.F32.FTZ.RN.STRONG.GPU desc[UR6][R8.64+0x8], R17 ;  /* 0x00000811080079a6 */ /* 0x0081ea000c12f306 */
[----:B------:R-:W3:Y:S01]  /*09f0*/  LDG.E R15, desc[UR6][R14.64] ;  /* 0x000000060e0f7981 */ /* 0x000ee2000c1e1900 */
[----:B------:R-:W-:-:S03]  /*0a00*/  VIADD R7, R7, 0x4 ;  /* 0x0000000407077836 */ /* 0x000fc60000000000 */
[----:B---3--:R0:W-:Y:S04]  /*0a10*/  REDG.E.ADD.F32.FTZ.RN.STRONG.GPU desc[UR6][R8.64+0xc], R15 ;  /* 0x00000c0f080079a6 */ /* 0x0081e8000c12f306 */
.L_x_3:
[----:B------:R-:W-:Y:S05]  /*0a20*/  BRA.U !UP1, `(.L_x_2) ;  /* 0x0000000109a47547 */ /* 0x000fea000b800000 */
[----:B------:R-:W-:Y:S02]  /*0a30*/  UISETP.NE.AND UP0, UPT, UR5, 0x1, UPT ;  /* 0x000000010500788c */ /* 0x000fe4000bf05270 */
[----:B------:R-:W-:-:S04]  /*0a40*/  ULOP3.LUT UR4, UR17, 0x1, URZ, 0xc0, !UPT ;  /* 0x0000000111047892 */ /* 0x000fc8000f8ec0ff */
[----:B------:R-:W-:-:S03]  /*0a50*/  UISETP.NE.U32.AND UP1, UPT, UR4, 0x1, UPT ;  /* 0x000000010400788c */ /* 0x000fc6000bf25070 */
[----:B------:R-:W-:Y:S08]  /*0a60*/  BRA.U !UP0, `(.L_x_4) ;  /* 0x0000000108587547 */ /* 0x000ff0000b800000 */
[----:B------:R-:W3:Y:S01]  /*0a70*/  LDCU.64 UR12, c[0x0][0x398] ;  /* 0x00007300ff0c77ac */ /* 0x000ee20008000a00 */
[----:B0-----:R-:W-:Y:S01]  /*0a80*/  IMAD R8, R12, UR17, R7 ;  /* 0x000000110c087c24 */ /* 0x001fe2000f8e0207 */
[----:B------:R-:W0:Y:S04]  /*0a90*/  LDCU.64 UR4, c[0x0][0x3a8] ;  /* 0x00007500ff0477ac */ /* 0x000e280008000a00 */
[----:B------:R-:W-:-:S04]  /*0aa0*/  IADD3 R9, P0, PT, R2, R8, RZ ;  /* 0x0000000802097210 */ /* 0x000fc80007f1e0ff */
[----:B------:R-:W-:Y:S02]  /*0ab0*/  LEA.HI.X.SX32 R14, R8, R11, 0x1, P0 ;  /* 0x0000000b080e7211 */ /* 0x000fe400000f0eff */
[----:B---3--:R-:W-:-:S04]  /*0ac0*/  LEA R16, P0, R9, UR12, 0x2 ;  /* 0x0000000c09107c11 */ /* 0x008fc8000f8010ff */
[----:B------:R-:W-:-:S06]  /*0ad0*/  LEA.HI.X R17, R9, UR13, R14, 0x2, P0 ;  /* 0x0000000d09117c11 */ /* 0x000fcc00080f140e */
[----:B------:R-:W3:Y:S01]  /*0ae0*/  LDG.E R17, desc[UR6][R16.64] ;  /* 0x0000000610117981 */ /* 0x000ee2000c1e1900 */
[----:B------:R-:W-:Y:S02]  /*0af0*/  IMAD.IADD R9, R6, 0x1, R7 ;  /* 0x0000000106097824 */ /* 0x000fe400078e0207 */
[----:B------:R-:W-:-:S03]  /*0b00*/  VIADD R14, R8, 0x1 ;  /* 0x00000001080e7836 */ /* 0x000fc60000000000 */
[----:B------:R-:W-:Y:S02]  /*0b10*/  IADD3 R13, P1, PT, R0, R9, RZ ;  /* 0x00000009000d7210 */ /* 0x000fe40007f3e0ff */
[----:B------:R-:W-:Y:S02]  /*0b20*/  IADD3 R15, P0, PT, R2, R14, RZ ;  /* 0x0000000e020f7210 */ /* 0x000fe40007f1e0ff */
[----:B------:R-:W-:Y:S02]  /*0b30*/  LEA.HI.X.SX32 R18, R9, R10, 0x1, P1 ;  /* 0x0000000a09127211 */ /* 0x000fe400008f0eff */
[----:B------:R-:W-:Y:S02]  /*0b40*/  LEA.HI.X.SX32 R20, R14, R11, 0x1, P0 ;  /* 0x0000000b0e147211 */ /* 0x000fe400000f0eff */
[----:B0-----:R-:W-:Y:S02]  /*0b50*/  LEA R8, P1, R13, UR4, 0x2 ;  /* 0x000000040d087c11 */ /* 0x001fe4000f8210ff */
[----:B------:R-:W-:-:S02]  /*0b60*/  LEA R14, P0, R15, UR12, 0x2 ;  /* 0x0000000c0f0e7c11 */ /* 0x000fc4000f8010ff */
[----:B------:R-:W-:Y:S02]  /*0b70*/  LEA.HI.X R9, R13, UR5, R18, 0x2, P1 ;  /* 0x000000050d097c11 */ /* 0x000fe400088f1412 */
[----:B------:R-:W-:-:S03]  /*0b80*/  LEA.HI.X R15, R15, UR13, R20, 0x2, P0 ;  /* 0x0000000d0f0f7c11 */ /* 0x000fc600080f1414 */
[----:B---3--:R4:W-:Y:S04]  /*0b90*/  REDG.E.ADD.F32.FTZ.RN.STRONG.GPU desc[UR6][R8.64], R17 ;  /* 0x00000011080079a6 */ /* 0x0089e8000c12f306 */
[----:B------:R-:W3:Y:S01]  /*0ba0*/  LDG.E R15, desc[UR6][R14.64] ;  /* 0x000000060e0f7981 */ /* 0x000ee2000c1e1900 */
[----:B------:R-:W-:-:S03]  /*0bb0*/  VIADD R7, R7, 0x2 ;  /* 0x0000000207077836 */ /* 0x000fc60000000000 */
[----:B---3--:R4:W-:Y:S04]  /*0bc0*/  REDG.E.ADD.F32.FTZ.RN.STRONG.GPU desc[UR6][R8.64+0x4], R15 ;  /* 0x0000040f080079a6 */ /* 0x0089e8000c12f306 */
.L_x_4:
[----:B------:R-:W-:Y:S05]  /*0bd0*/  BRA.U UP1, `(.L_x_2) ;  /* 0x0000000101387547 */ /* 0x000fea000b800000 */
[----:B------:R-:W5:Y:S01]  /*0be0*/  LDCU.64 UR4, c[0x0][0x398] ;  /* 0x00007300ff0477ac */ /* 0x000f620008000a00 */
[----:B------:R-:W-:-:S05]  /*0bf0*/  IMAD R12, R12, UR17, R7 ;  /* 0x000000110c0c7c24 */ /* 0x000fca000f8e0207 */
[----:B0---4-:R-:W-:-:S04]  /*0c00*/  IADD3 R9, P0, PT, R2, R12, RZ ;  /* 0x0000000c02097210 */ /* 0x011fc80007f1e0ff */
[----:B------:R-:W-:Y:S02]  /*0c10*/  LEA.HI.X.SX32 R12, R12, R11, 0x1, P0 ;  /* 0x0000000b0c0c7211 */ /* 0x000fe400000f0eff */
[----:B-----5:R-:W-:-:S04]  /*0c20*/  LEA R8, P0, R9, UR4, 0x2 ;  /* 0x0000000409087c11 */ /* 0x020fc8000f8010ff */
[----:B------:R-:W-:Y:S01]  /*0c30*/  LEA.HI.X R9, R9, UR5, R12, 0x2, P0 ;  /* 0x0000000509097c11 */ /* 0x000fe200080f140c */
[----:B------:R-:W0:Y:S05]  /*0c40*/  LDCU.64 UR4, c[0x0][0x3a8] ;  /* 0x00007500ff0477ac */ /* 0x000e2a0008000a00 */
[----:B------:R-:W4:Y:S01]  /*0c50*/  LDG.E R9, desc[UR6][R8.64] ;  /* 0x0000000608097981 */ /* 0x000f22000c1e1900 */
[----:B------:R-:W-:-:S05]  /*0c60*/  IMAD.IADD R7, R6, 0x1, R7 ;  /* 0x0000000106077824 */ /* 0x000fca00078e0207 */
[----:B------:R-:W-:-:S04]  /*0c70*/  IADD3 R11, P0, PT, R0, R7, RZ ;  /* 0x00000007000b7210 */ /* 0x000fc80007f1e0ff */
[----:B------:R-:W-:Y:S02]  /*0c80*/  LEA.HI.X.SX32 R10, R7, R10, 0x1, P0 ;  /* 0x0000000a070a7211 */ /* 0x000fe400000f0eff */
[----:B0-----:R-:W-:-:S04]  /*0c90*/  LEA R6, P0, R11, UR4, 0x2 ;  /* 0x000000040b067c11 */ /* 0x001fc8000f8010ff */
[----:B------:R-:W-:-:S05]  /*0ca0*/  LEA.HI.X R7, R11, UR5, R10, 0x2, P0 ;  /* 0x000000050b077c11 */ /* 0x000fca00080f140a */
[----:B----4-:R0:W-:Y:S04]  /*0cb0*/  REDG.E.ADD.F32.FTZ.RN.STRONG.GPU desc[UR6][R6.64], R9 ;  /* 0x00000009060079a6 */ /* 0x0101e8000c12f306 */
.L_x_2:
[----:B------:R-:W-:-:S05]  /*0cc0*/  VIADD R5, R5, 0x1 ;  /* 0x0000000105057836 */ /* 0x000fca0000000000 */
[----:B------:R-:W-:-:S13]  /*0cd0*/  ISETP.NE.AND P0, PT, R5, UR16, PT ;  /* 0x0000001005007c0c */ /* 0x000fda000bf05270 */
[----:B------:R-:W-:Y:S05]  /*0ce0*/  @P0 BRA `(.L_x_5) ;  /* 0xfffffff400100947 */ /* 0x000fea000383ffff */
[----:B------:R-:W5:Y:S01]  /*0cf0*/  LDCU UR4, c[0x0][0x360] ;  /* 0x00006c00ff0477ac */ /* 0x000f620008000800 */
[----:B------:R-:W0:Y:S01]  /*0d00*/  LDCU UR5, c[0x0][0x38c] ;  /* 0x00007180ff0577ac */ /* 0x000e220008000800 */
[----:B-----5:R-:W-:-:S05]  /*0d10*/  VIADD R4, R4, UR4 ;  /* 0x0000000404047c36 */ /* 0x020fca0008000000 */
[----:B0-----:R-:W-:-:S13]  /*0d20*/  ISETP.GE.AND P0, PT, R4, UR5, PT ;  /* 0x0000000504007c0c */ /* 0x001fda000bf06270 */
[----:B------:R-:W-:Y:S05]  /*0d30*/  @!P0 BRA `(.L_x_6) ;  /* 0xfffffff000f88947 */ /* 0x000fea000383ffff */
[----:B-12---:R-:W-:Y:S05]  /*0d40*/  EXIT ;  /* 0x000000000000794d */ /* 0x006fea0003800000 */
.L_x_7:
[----:B------:R-:W-:-:S00]  /*0d50*/  BRA `(.L_x_7) ;  /* 0xfffffffc00fc7947 */ /* 0x000fc0000383ffff */
[----:B------:R-:W-:-:S00]  /*0d60*/  NOP ;  /* 0x0000000000007918 */ /* 0x000fc00000000000 */
        /* <DEDUP_REMOVED lines=9> */
.L_x_38:


//--------------------- .text._Z15group_point_gpuiiiiiPKfPKiPf --------------------------
	.section	.text._Z15group_point_gpuiiiiiPKfPKiPf,"ax",@progbits
	.align	128
        .global         _Z15group_point_gpuiiiiiPKfPKiPf
        .type           _Z15group_point_gpuiiiiiPKfPKiPf,@function
        .size           _Z15group_point_gpuiiiiiPKfPKiPf,(.L_x_39 - _Z15group_point_gpuiiiiiPKfPKiPf)
        .other          _Z15group_point_gpuiiiiiPKfPKiPf,@"STO_CUDA_ENTRY STV_DEFAULT"
_Z15group_point_gpuiiiiiPKfPKiPf:
.text._Z15group_point_gpuiiiiiPKfPKiPf:
[----:B------:R-:W-:Y:S01]  /*0000*/  LDC R1, c[0x0][0x37c] ;  /* 0x0000df00ff017b82 */ /* 0x000fe20000000800 */
[----:B------:R-:W0:Y:S07]  /*0010*/  S2R R3, SR_TID.X ;  /* 0x0000000000037919 */ /* 0x000e2e0000002100 */
[----:B------:R-:W1:Y:S01]  /*0020*/  LDC R0, c[0x0][0x390] ;  /* 0x0000e400ff007b82 */ /* 0x000e620000000800 */
[----:B------:R-:W1:Y:S01]  /*0030*/  LDCU.64 UR6, c[0x0][0x388] ;  /* 0x00007100ff0677ac */ /* 0x000e620008000a00 */
[----:B------:R-:W2:Y:S06]  /*0040*/  LDCU UR4, c[0x0][0x384] ;  /* 0x00007080ff0477ac */ /* 0x000eac0008000800 */
[----:B------:R-:W2:Y:S01]  /*0050*/  S2UR UR5, SR_CTAID.X ;  /* 0x00000000000579c3 */ /* 0x000ea20000002500 */
[C---:B-1----:R-:W-:Y:S01]  /*0060*/  VIMNMX R2, PT, PT, R0.reuse, UR6, PT ;  /* 0x0000000600027c48 */ /* 0x042fe2000bfe0100 */
[----:B------:R-:W-:Y:S01]  /*0070*/  IMAD R0, R0, UR7, RZ ;  /* 0x0000000700007c24 */ /* 0x000fe2000f8e02ff */
[----:B0-----:R-:W-:Y:S01]  /*0080*/  ISETP.GE.AND P0, PT, R3, UR7, PT ;  /* 0x0000000703007c0c */ /* 0x001fe2000bf06270 */
[----:B--2---:R-:W-:-:S02]  /*0090*/  UIMAD UR4, UR5, UR4, URZ ;  /* 0x00000004050472a4 */ /* 0x004fc4000f8e02ff */
[----:B------:R-:W-:Y:S01]  /*00a0*/  IMAD R0, R0, UR5, RZ ;  /* 0x0000000500007c24 */ /* 0x000fe2000f8e02ff */
[----:B------:R-:W-:-:S13]  /*00b0*/  ISETP.LT.OR P0, PT, R2, 0x1, P0 ;  /* 0x000000010200780c */ /* 0x000fda0000701670 */
[----:B------:R-:W-:Y:S05]  /*00c0*/  @P0 EXIT ;  /* 0x000000000000094d */ /* 0x000fea0003800000 */
[----:B------:R-:W-:Y:S01]  /*00d0*/  IMAD R2, R0, UR6, RZ ;  /* 0x0000000600027c24 */ /* 0x000fe2000f8e02ff */
[----:B------:R-:W0:Y:S01]  /*00e0*/  LDCU.64 UR8, c[0x0][0x358] ;  /* 0x00006b00ff0877ac */ /* 0x000e220008000a00 */
[----:B------:R-:W1:Y:S01]  /*00f0*/  LDCU.64 UR10, c[0x0][0x3a8] ;  /* 0x00007500ff0a77ac */ /* 0x000e620008000a00 */
[----:B------:R-:W2:Y:S01]  /*0100*/  LDCU.64 UR12, c[0x0][0x398] ;  /* 0x00007300ff0c77ac */ /* 0x000ea20008000a00 */
[----:B------:R-:W-:-:S12]  /*0110*/  UIMAD UR4, UR4, UR6, URZ ;  /* 0x00000006040472a4 */ /* 0x000fd8000f8e02ff */
.L_x_14:
[----:B---34-:R-:W-:-:S07]  /*0120*/  IMAD.MOV.U32 R4, RZ, RZ, RZ ;  /* 0x000000ffff047224 */ /* 0x018fce00078e00ff */
.L_x_13:
[----:B---3--:R-:W3:Y:S01]  /*0130*/  LDCU UR5, c[0x0][0x390] ;  /* 0x00007200ff0577ac */ /* 0x008ee20008000800 */
[----:B----4-:R-:W4:Y:S01]  /*0140*/  LDCU.64 UR6, c[0x0][0x3a0] ;  /* 0x00007400ff0677ac */ /* 0x010f220008000a00 */
[----:B---3--:R-:W-:Y:S01]  /*0150*/  IMAD R29, R3, UR5, R4 ;  /* 0x00000005031d7c24 */ /* 0x008fe2000f8e0204 */
[----:B------:R-:W3:Y:S04]  /*0160*/  LDCU UR5, c[0x0][0x388] ;  /* 0x00007100ff0577ac */ /* 0x000ee80008000800 */
[----:B------:R-:W-:-:S04]  /*0170*/  IADD3 R5, P0, PT, R0, R29, RZ ;  /* 0x0000001d00057210 */ /* 0x000fc80007f1e0ff */
[----:B0-----:R-:W-:Y:S02]  /*0180*/  LEA.HI.X.SX32 R6, R0, RZ, 0x1, P0 ;  /* 0x000000ff00067211 */ /* 0x001fe400000f0eff */
[----:B----4-:R-:W-:-:S04]  /*0190*/  LEA R8, P0, R5, UR6, 0x2 ;  /* 0x0000000605087c11 */ /* 0x010fc8000f8010ff */
[----:B------:R-:W-:-:S05]  /*01a0*/  LEA.HI.X R9, R5, UR7, R6, 0x2, P0 ;  /* 0x0000000705097c11 */ /* 0x000fca00080f1406 */
[----:B0-----:R-:W4:Y:S01]  /*01b0*/  LDG.E R5, desc[UR8][R8.64] ;  /* 0x0000000808057981 */ /* 0x001f22000c1e1900 */
[----:B---3--:R-:W-:Y:S01]  /*01c0*/  UISETP.GE.U32.AND UP0, UPT, UR5, 0x8, UPT ;  /* 0x000000080500788c */ /* 0x008fe2000bf06070 */
[----:B------:R-:W-:Y:S02]  /*01d0*/  IMAD.MOV.U32 R6, RZ, RZ, RZ ;  /* 0x000000ffff067224 */ /* 0x000fe400078e00ff */
[----:B----4-:R-:W-:-:S06]  /*01e0*/  IMAD R5, R5, UR5, RZ ;  /* 0x0000000505057c24 */ /* 0x010fcc000f8e02ff */
        /* <DEDUP_REMOVED lines=13> */
.L_x_9:
[----:B------:R-:W-:Y:S02]  /*02c0*/  USHF.R.S32.HI UR5, URZ, 0x1f, UR4 ;  /* 0x0000001fff057899 */ /* 0x000fe40008011404 */
[----:B------:R-:W-:-:S04]  /*02d0*/  IADD3 R10, P0, PT, R6, UR4, RZ ;  /* 0x00000004060a7c10 */ /* 0x000fc8000ff1e0ff */
[----:B------:R-:W-:Y:S02]  /*02e0*/  LEA.HI.X.SX32 R19, R6, UR5, 0x1, P0 ;  /* 0x0000000506137c11 */ /* 0x000fe400080f0eff */
[----:B--2---:R-:W-:-:S04]  /*02f0*/  LEA R18, P0, R10, UR12, 0x2 ;  /* 0x0000000c0a127c11 */ /* 0x004fc8000f8010ff */
[----:B------:R-:W-:-:S05]  /*0300*/  LEA.HI.X R19, R10, UR13, R19, 0x2, P0 ;  /* 0x0000000d0a137c11 */ /* 0x000fca00080f1413 */
[----:B---3--:R-:W2:Y:S01]  /*0310*/  LDG.E R12, desc[UR8][R18.64] ;  /* 0x00000008120c7981 */ /* 0x008ea2000c1e1900 */
[----:B------:R-:W-:Y:S02]  /*0320*/  SHF.R.S32.HI R10, RZ, 0x1f, R2 ;  /* 0x0000001fff0a7819 */ /* 0x000fe40000011402 */
[----:B------:R-:W-:-:S04]  /*0330*/  IADD3 R14, P0, PT, R2, R29, RZ ;  /* 0x0000001d020e7210 */ /* 0x000fc80007f1e0ff */
[----:B------:R-:W-:Y:S02]  /*0340*/  LEA.HI.X.SX32 R21, R29, R10, 0x1, P0 ;  /* 0x0000000a1d157211 */ /* 0x000fe400000f0eff */
[----:B-1----:R-:W-:-:S04]  /*0350*/  LEA R22, P0, R14, UR10, 0x2 ;  /* 0x0000000a0e167c11 */ /* 0x002fc8000f8010ff */
[----:B------:R-:W-:-:S05]  /*0360*/  LEA.HI.X R23, R14, UR11, R21, 0x2, P0 ;  /* 0x0000000b0e177c11 */ /* 0x000fca00080f1415 */
[----:B--2---:R0:W-:Y:S04]  /*0370*/  STG.E desc[UR8][R22.64], R12 ;  /* 0x0000000c16007986 */ /* 0x0041e8000c101908 */
[----:B------:R-:W2:Y:S01]  /*0380*/  LDG.E R14, desc[UR8][R18.64+0x4] ;  /* 0x00000408120e7981 */ /* 0x000ea2000c1e1900 */
[----:B------:R-:W-:-:S04]  /*0390*/  IADD3 R16, P0, PT, R2, R7, RZ ;  /* 0x0000000702107210 */ /* 0x000fc80007f1e0ff */
[----:B------:R-:W-:Y:S02]  /*03a0*/  LEA.HI.X.SX32 R21, R7, R10, 0x1, P0 ;  /* 0x0000000a07157211 */ /* 0x000fe400000f0eff */
[----:B------:R-:W-:-:S04]  /*03b0*/  LEA R24, P0, R16, UR10, 0x2 ;  /* 0x0000000a10187c11 */ /* 0x000fc8000f8010ff */
[----:B------:R-:W-:Y:S02]  /*03c0*/  LEA.HI.X R25, R16, UR11, R21, 0x2, P0 ;  /* 0x0000000b10197c11 */ /* 0x000fe400080f1415 */
[----:B------:R-:W-:-:S03]  /*03d0*/  IADD3 R21, P0, PT, R2, R9, RZ ;  /* 0x0000000902157210 */ /* 0x000fc60007f1e0ff */
[----:B--2---:R1:W-:Y:S04]  /*03e0*/  STG.E desc[UR8][R24.64], R14 ;  /* 0x0000000e18007986 */ /* 0x0043e8000c101908 */
[----:B------:R-:W2:Y:S01]  /*03f0*/  LDG.E R16, desc[UR8][R18.64+0x8] ;  /* 0x0000080812107981 */ /* 0x000ea2000c1e1900 */
[----:B------:R-:W-:Y:S02]  /*0400*/  LEA.HI.X.SX32 R26, R9, R10, 0x1, P0 ;  /* 0x0000000a091a7211 */ /* 0x000fe400000f0eff */
[----:B------:R-:W-:-:S04]  /*0410*/  LEA R20, P0, R21, UR10, 0x2 ;  /* 0x0000000a15147c11 */ /* 0x000fc8000f8010ff */
[----:B------:R-:W-:Y:S02]  /*0420*/  LEA.HI.X R21, R21, UR11, R26, 0x2, P0 ;  /* 0x0000000b15157c11 */ /* 0x000fe400080f141a */
[----:B0-----:R-:W-:-:S03]  /*0430*/  IADD3 R23, P0, PT, R2, R11, RZ ;  /* 0x0000000b02177210 */ /* 0x001fc60007f1e0ff */
[----:B--2---:R0:W-:Y:S04]  /*0440*/  STG.E desc[UR8][R20.64], R16 ;  /* 0x0000001014007986 */ /* 0x0041e8000c101908 */
[----:B------:R-:W2:Y:S01]  /*0450*/  LDG.E R12, desc[UR8][R18.64+0xc] ;  /* 0x00000c08120c7981 */ /* 0x000ea2000c1e1900 */
[----:B------:R-:W-:Y:S02]  /*0460*/  LEA.HI.X.SX32 R26, R11, R10, 0x1, P0 ;  /* 0x0000000a0b1a7211 */ /* 0x000fe400000f0eff */
[----:B------:R-:W-:-:S04]  /*0470*/  LEA R22, P0, R23, UR10, 0x2 ;  /* 0x0000000a17167c11 */ /* 0x000fc8000f8010ff */
[----:B------:R-:W-:Y:S02]  /*0480*/  LEA.HI.X R23, R23, UR11, R26, 0x2, P0 ;  /* 0x0000000b17177c11 */ /* 0x000fe400080f141a */
[----:B-1----:R-:W-:-:S03]  /*0490*/  IADD3 R25, P0, PT, R2, R13, RZ ;  /* 0x0000000d02197210 */ /* 0x002fc60007f1e0ff */
        /* <DEDUP_REMOVED lines=20> */
[----:B------:R-:W-:Y:S01]  /*05e0*/  LEA.HI.X.SX32 R10, R27, R10, 0x1, P0 ;  /* 0x0000000a1b0a7211 */ /* 0x000fe200000f0eff */
[----:B------:R-:W-:Y:S01]  /*05f0*/  VIADD R8, R8, 0x8 ;  /* 0x0000000808087836 */ /* 0x000fe20000000000 */
[----:B------:R-:W-:Y:S01]  /*0600*/  LEA R24, P0, R25, UR10, 0x2 ;  /* 0x0000000a19187c11 */ /* 0x000fe2000f8010ff */
[----:B------:R-:W-:Y:S02]  /*0610*/  VIADD R7, R7, 0x8 ;  /* 0x0000000807077836 */ /* 0x000fe40000000000 */
[----:B------:R-:W-:Y:S01]  /*0620*/  VIADD R9, R9, 0x8 ;  /* 0x0000000809097836 */ /* 0x000fe20000000000 */
[----:B------:R-:W-:Y:S01]  /*0630*/  LEA.HI.X R25, R25, UR11, R10, 0x2, P0 ;  /* 0x0000000b19197c11 */ /* 0x000fe200080f140a */
[----:B------:R-:W-:Y:S01]  /*0640*/  VIADD R11, R11, 0x8 ;  /* 0x000000080b0b7836 */ /* 0x000fe20000000000 */
[----:B------:R-:W-:Y:S01]  /*0650*/  ISETP.NE.AND P0, PT, R8, RZ, PT ;  /* 0x000000ff0800720c */ /* 0x000fe20003f05270 */
[----:B------:R-:W-:-:S02]  /*0660*/  VIADD R13, R13, 0x8 ;  /* 0x000000080d0d7836 */ /* 0x000fc40000000000 */
[----:B------:R-:W-:Y:S02]  /*0670*/  VIADD R15, R15, 0x8 ;  /* 0x000000080f0f7836 */ /* 0x000fe40000000000 */
[----:B------:R-:W-:Y:S02]  /*0680*/  VIADD R17, R17, 0x8 ;  /* 0x0000000811117836 */ /* 0x000fe40000000000 */
[----:B------:R-:W-:Y:S02]  /*0690*/  VIADD R27, R27, 0x8 ;  /* 0x000000081b1b7836 */ /* 0x000fe40000000000 */
[----:B------:R-:W-:Y:S02]  /*06a0*/  VIADD R29, R29, 0x8 ;  /* 0x000000081d1d7836 */ /* 0x000fe40000000000 */
[----:B------:R-:W-:Y:S01]  /*06b0*/  VIADD R6, R6, 0x8 ;  /* 0x0000000806067836 */ /* 0x000fe20000000000 */
[----:B--2---:R3:W-:Y:S01]  /*06c0*/  STG.E desc[UR8][R24.64], R14 ;  /* 0x0000000e18007986 */ /* 0x0047e2000c101908 */
[----:B------:R-:W-:Y:S05]  /*06d0*/  @P0 BRA `(.L_x_9) ;  /* 0xfffffff800f80947 */ /* 0x000fea000383ffff */
[----:B------:R-:W0:Y:S02]  /*06e0*/  LDCU UR5, c[0x0][0x388] ;  /* 0x00007100ff0577ac */ /* 0x000e240008000800 */
[----:B0-----:R-:W-:-:S06]  /*06f0*/  ULOP3.LUT UR5, UR5, 0x7ffffff8, URZ, 0xc0, !UPT ;  /* 0x7ffffff805057892 */ /* 0x001fcc000f8ec0ff */
[----:B------:R-:W-:-:S07]  /*0700*/  IMAD.U32 R6, RZ, RZ, UR5 ;  /* 0x00000005ff067e24 */ /* 0x000fce000f8e00ff */
.L_x_8:
        /* <DEDUP_REMOVED lines=8> */
[----:B------:R-:W-:Y:S02]  /*0790*/  UIADD3 UR5, UPT, UPT, UR5, -0x1, URZ ;  /* 0xffffffff05057890 */ /* 0x000fe4000fffe0ff */
[----:B------:R-:W-:Y:S02]  /*07a0*/  USHF.R.S32.HI UR17, URZ, 0x1f, UR4 ;  /* 0x0000001fff117899 */ /* 0x000fe40008011404 */
[----:B------:R-:W-:Y:S02]  /*07b0*/  UISETP.GE.U32.AND UP0, UPT, UR5, 0x3, UPT ;  /* 0x000000030500788c */ /* 0x000fe4000bf06070 */
[----:B0-----:R-:W-:-:S07]  /*07c0*/  ULOP3.LUT UP1, UR6, UR18, 0x3, URZ, 0xc0, !UPT ;  /* 0x0000000312067892 */ /* 0x001fce000f82c0ff */
[----:B------:R-:W-:Y:S05]  /*07d0*/  BRA.U !UP0, `(.L_x_11) ;  /* 0x0000000108907547 */ /* 0x000fea000b800000 */
[----:B------:R-:W0:Y:S01]  /*07e0*/  LDCU.64 UR14, c[0x0][0x398] ;  /* 0x00007300ff0e77ac */ /* 0x000e220008000a00 */
[----:B------:R-:W-:-:S05]  /*07f0*/  IMAD.IADD R9, R5, 0x1, R6 ;  /* 0x0000000105097824 */ /* 0x000fca00078e0206 */
[----:B------:R-:W-:-:S04]  /*0800*/  IADD3 R11, P0, PT, R9, UR4, RZ ;  /* 0x00000004090b7c10 */ /* 0x000fc8000ff1e0ff */
[----:B---3--:R-:W-:Y:S02]  /*0810*/  LEA.HI.X.SX32 R12, R9, UR17, 0x1, P0 ;  /* 0x00000011090c7c11 */ /* 0x008fe400080f0eff */
[----:B0-----:R-:W-:-:S04]  /*0820*/  LEA R10, P0, R11, UR14, 0x2 ;  /* 0x0000000e0b0a7c11 */ /* 0x001fc8000f8010ff */
[----:B------:R-:W-:Y:S01]  /*0830*/  LEA.HI.X R11, R11, UR15, R12, 0x2, P0 ;  /* 0x0000000f0b0b7c11 */ /* 0x000fe200080f140c */
[----:B------:R-:W0:Y:S04]  /*0840*/  LDCU.64 UR14, c[0x0][0x3a8] ;  /* 0x00007500ff0e77ac */ /* 0x000e280008000a00 */
[----:B------:R-:W3:Y:S01]  /*0850*/  LDG.E R9, desc[UR8][R10.64] ;  /* 0x000000080a097981 */ /* 0x000ee2000c1e1900 */
[----:B------:R-:W-:-:S05]  /*0860*/  IMAD R17, R7, UR18, R6 ;  /* 0x0000001207117c24 */ /* 0x000fca000f8e0206 */
[----:B------:R-:W-:-:S04]  /*0870*/  IADD3 R13, P0, PT, R2, R17, RZ ;  /* 0x00000011020d7210 */ /* 0x000fc80007f1e0ff */
[----:B------:R-:W-:Y:S02]  /*0880*/  LEA.HI.X.SX32 R14, R17, R8, 0x1, P0 ;  /* 0x00000008110e7211 */ /* 0x000fe400000f0eff */
[----:B0-----:R-:W-:-:S04]  /*0890*/  LEA R12, P0, R13, UR14, 0x2 ;  /* 0x0000000e0d0c7c11 */ /* 0x001fc8000f8010ff */
[----:B------:R-:W-:-:S05]  /*08a0*/  LEA.HI.X R13, R13, UR15, R14, 0x2, P0 ;  /* 0x0000000f0d0d7c11 */ /* 0x000fca00080f140e */
[----:B---3--:R0:W-:Y:S04]  /*08b0*/  STG.E desc[UR8][R12.64], R9 ;  /* 0x000000090c007986 */ /* 0x0081e8000c101908 */
[----:B------:R-:W3:Y:S01]  /*08c0*/  LDG.E R19, desc[UR8][R10.64+0x4] ;  /* 0x000004080a137981 */ /* 0x000ee2000c1e1900 */
[----:B------:R-:W-:-:S05]  /*08d0*/  VIADD R15, R17, 0x1 ;  /* 0x00000001110f7836 */ /* 0x000fca0000000000 */
[----:B------:R-:W-:-:S04]  /*08e0*/  IADD3 R16, P0, PT, R2, R15, RZ ;  /* 0x0000000f02107210 */ /* 0x000fc80007f1e0ff */
[----:B------:R-:W-:Y:S02]  /*08f0*/  LEA.HI.X.SX32 R15, R15, R8, 0x1, P0 ;  /* 0x000000080f0f7211 */ /* 0x000fe400000f0eff */
[----:B------:R-:W-:-:S04]  /*0900*/  LEA R14, P0, R16, UR14, 0x2 ;  /* 0x0000000e100e7c11 */ /* 0x000fc8000f8010ff */
[----:B------:R-:W-:Y:S01]  /*0910*/  LEA.HI.X R15, R16, UR15, R15, 0x2, P0 ;  /* 0x0000000f100f7c11 */ /* 0x000fe200080f140f */
[----:B------:R-:W-:-:S04]  /*0920*/  VIADD R23, R17, 0x2 ;  /* 0x0000000211177836 */ /* 0x000fc80000000000 */
[----:B---3--:R3:W-:Y:S04]  /*0930*/  STG.E desc[UR8][R14.64], R19 ;  /* 0x000000130e007986 */ /* 0x0087e8000c101908 */
[----:B------:R-:W4:Y:S01]  /*0940*/  LDG.E R21, desc[UR8][R10.64+0x8] ;  /* 0x000008080a157981 */ /* 0x000f22000c1e1900 */
[----:B------:R-:W-:-:S04]  /*0950*/  IADD3 R16, P0, PT, R2, R23, RZ ;  /* 0x0000001702107210 */ /* 0x000fc80007f1e0ff */
[----:B------:R-:W-:Y:S02]  /*0960*/  LEA.HI.X.SX32 R23, R23, R8, 0x1, P0 ;  /* 0x0000000817177211 */ /* 0x000fe400000f0eff */
[----:B0-----:R-:W-:-:S04]  /*0970*/  LEA R12, P0, R16, UR14, 0x2 ;  /* 0x0000000e100c7c11 */ /* 0x001fc8000f8010ff */
[----:B------:R-:W-:Y:S01]  /*0980*/  LEA.HI.X R13, R16, UR15, R23, 0x2, P0 ;  /* 0x0000000f100d7c11 */ /* 0x000fe200080f1417 */
[----:B------:R-:W-:-:S04]  /*0990*/  VIADD R17, R17, 0x3 ;  /* 0x0000000311117836 */ /* 0x000fc80000000000 */
[----:B----4-:R0:W-:Y:S04]  /*09a0*/  STG.E desc[UR8][R12.64], R21 ;  /* 0x000000150c007986 */ /* 0x0101e8000c101908 */
[----:B------:R-:W4:Y:S01]  /*09b0*/  LDG.E R9, desc[UR8][R10.64+0xc] ;  /* 0x00000c080a097981 */ /* 0x000f22000c1e1900 */
[----:B------:R-:W-:Y:S01]  /*09c0*/  IADD3 R16, P0, PT, R2, R17, RZ ;  /* 0x0000001102107210 */ /* 0x000fe20007f1e0ff */
[----:B------:R-:W-:-:S03]  /*09d0*/  VIADD R6, R6, 0x4 ;  /* 0x0000000406067836 */ /* 0x000fc60000000000 */
[----:B------:R-:W-:Y:S02]  /*09e0*/  LEA.HI.X.SX32 R17, R17, R8, 0x1, P0 ;  /* 0x0000000811117211 */ /* 0x000fe400000f0eff */
[----:B---3--:R-:W-:-:S04]  /*09f0*/  LEA R14, P0, R16, UR14, 0x2 ;  /* 0x0000000e100e7c11 */ /* 0x008fc8000f8010ff */
[----:B------:R-:W-:-:S05]  /*0a00*/  LEA.HI.X R15, R16, UR15, R17, 0x2, P0 ;  /* 0x0000000f100f7c11 */ /* 0x000fca00080f1411 */
[----:B----4-:R0:W-:Y:S04]  /*0a10*/  STG.E desc[UR8][R14.64], R9 ;  /* 0x000000090e007986 */ /* 0x0101e8000c101908 */
.L_x_11:
[----:B------:R-:W-:Y:S05]  /*0a20*/  BRA.U !UP1, `(.L_x_10) ;  /* 0x0000000109a47547 */ /* 0x000fea000b800000 */
[----:B------:R-:W-:Y:S02]  /*0a30*/  UISETP.NE.AND UP0, UPT, UR6, 0x1, UPT ;  /* 0x000000010600788c */ /* 0x000fe4000bf05270 */
[----:B------:R-:W-:-:S04]  /*0a40*/  ULOP3.LUT UR5, UR18, 0x1, URZ, 0xc0, !UPT ;  /* 0x0000000112057892 */ /* 0x000fc8000f8ec0ff */
[----:B------:R-:W-:-:S03]  /*0a50*/  UISETP.NE.U32.AND UP1, UPT, UR5, 0x1, UPT ;  /* 0x000000010500788c */ /* 0x000fc6000bf25070 */
[----:B------:R-:W-:Y:S08]  /*0a60*/  BRA.U !UP0, `(.L_x_12) ;  /* 0x0000000108587547 */ /* 0x000ff0000b800000 */
[----:B------:R-:W4:Y:S01]  /*0a70*/  LDCU.64 UR6, c[0x0][0x398] ;  /* 0x00007300ff0677ac */ /* 0x000f220008000a00 */
[----:B0-----:R-:W-:-:S05]  /*0a80*/  IMAD.IADD R9, R5, 0x1, R6 ;  /* 0x0000000105097824 */ /* 0x001fca00078e0206 */
[----:B------:R-:W-:-:S04]  /*0a90*/  IADD3 R11, P0, PT, R9, UR4, RZ ;  /* 0x00000004090b7c10 */ /* 0x000fc8000ff1e0ff */
[----:B---3--:R-:W-:Y:S02]  /*0aa0*/  LEA.HI.X.SX32 R12, R9, UR17, 0x1, P0 ;  /* 0x00000011090c7c11 */ /* 0x008fe400080f0eff */
[----:B----4-:R-:W-:-:S04]  /*0ab0*/  LEA R10, P0, R11, UR6, 0x2 ;  /* 0x000000060b0a7c11 */ /* 0x010fc8000f8010ff */
        /* <DEDUP_REMOVED lines=10> */
[----:B------:R-:W-:Y:S02]  /*0b60*/  VIADD R15, R15, 0x1 ;  /* 0x000000010f0f7836 */ /* 0x000fe40000000000 */
[----:B------:R-:W-:-:S03]  /*0b70*/  VIADD R6, R6, 0x2 ;  /* 0x0000000206067836 */ /* 0x000fc60000000000 */
[----:B------:R-:W-:-:S04]  /*0b80*/  IADD3 R16, P0, PT, R2, R15, RZ ;  /* 0x0000000f02107210 */ /* 0x000fc80007f1e0ff */
[----:B------:R-:W-:Y:S02]  /*0b90*/  LEA.HI.X.SX32 R15, R15, R8, 0x1, P0 ;  /* 0x000000080f0f7211 */ /* 0x000fe400000f0eff */
[----:B------:R-:W-:-:S04]  /*0ba0*/  LEA R14, P0, R16, UR6, 0x2 ;  /* 0x00000006100e7c11 */ /* 0x000fc8000f8010ff */
[----:B------:R-:W-:-:S05]  /*0bb0*/  LEA.HI.X R15, R16, UR7, R15, 0x2, P0 ;  /* 0x00000007100f7c11 */ /* 0x000fca00080f140f */
[----:B---3--:R4:W-:Y:S04]  /*0bc0*/  STG.E desc[UR8][R14.64], R17 ;  /* 0x000000110e007986 */ /* 0x0089e8000c101908 */
.L_x_12:
[----:B------:R-:W-:Y:S05]  /*0bd0*/  BRA.U UP1, `(.L_x_10) ;  /* 0x0000000101387547 */ /* 0x000fea000b800000 */
[----:B------:R-:W5:Y:S01]  /*0be0*/  LDCU.64 UR6, c[0x0][0x398] ;  /* 0x00007300ff0677ac */ /* 0x000f620008000a00 */
[----:B------:R-:W-:-:S05]  /*0bf0*/  IMAD.IADD R5, R5, 0x1, R6 ;  /* 0x0000000105057824 */ /* 0x000fca00078e0206 */
[----:B0---4-:R-:W-:-:S04]  /*0c00*/  IADD3 R9, P0, PT, R5, UR4, RZ ;  /* 0x0000000405097c10 */ /* 0x011fc8000ff1e0ff */
[----:B---3--:R-:W-:Y:S02]  /*0c10*/  LEA.HI.X.SX32 R12, R5, UR17, 0x1, P0 ;  /* 0x00000011050c7c11 */ /* 0x008fe400080f0eff */
[----:B-----5:R-:W-:-:S04]  /*0c20*/  LEA R10, P0, R9, UR6, 0x2 ;  /* 0x00000006090a7c11 */ /* 0x020fc8000f8010ff */
[----:B------:R-:W-:Y:S01]  /*0c30*/  LEA.HI.X R11, R9, UR7, R12, 0x2, P0 ;  /* 0x00000007090b7c11 */ /* 0x000fe200080f140c */
[----:B------:R-:W0:Y:S05]  /*0c40*/  LDCU.64 UR6, c[0x0][0x3a8] ;  /* 0x00007500ff0677ac */ /* 0x000e2a0008000a00 */
[----:B------:R-:W3:Y:S01]  /*0c50*/  LDG.E R11, desc[UR8][R10.64] ;  /* 0x000000080a0b7981 */ /* 0x000ee2000c1e1900 */
[----:B------:R-:W-:-:S05]  /*0c60*/  IMAD R7, R7, UR18, R6 ;  /* 0x0000001207077c24 */ /* 0x000fca000f8e0206 */
[----:B------:R-:W-:-:S04]  /*0c70*/  IADD3 R5, P0, PT, R2, R7, RZ ;  /* 0x0000000702057210 */ /* 0x000fc80007f1e0ff */
[----:B------:R-:W-:Y:S02]  /*0c80*/  LEA.HI.X.SX32 R8, R7, R8, 0x1, P0 ;  /* 0x0000000807087211 */ /* 0x000fe400000f0eff */
[----:B0-----:R-:W-:-:S04]  /*0c90*/  LEA R6, P0, R5, UR6, 0x2 ;  /* 0x0000000605067c11 */ /* 0x001fc8000f8010ff */
[----:B------:R-:W-:-:S05]  /*0ca0*/  LEA.HI.X R7, R5, UR7, R8, 0x2, P0 ;  /* 0x0000000705077c11 */ /* 0x000fca00080f1408 */
[----:B---3--:R0:W-:Y:S04]  /*0cb0*/  STG.E desc[UR8][R6.64], R11 ;  /* 0x0000000b06007986 */ /* 0x0081e8000c101908 */
.L_x_10:
        /* <DEDUP_REMOVED lines=9> */
.L_x_15:
        /* <DEDUP_REMOVED lines=11> */
.L_x_39:


//--------------------- .text._Z20query_ball_point_gpuiiiPKfiS0_S0_PiS1_ --------------------------
	.section	.text._Z20query_ball_point_gpuiiiPKfiS0_S0_PiS1_,"ax",@progbits
	.align	128
        .global         _Z20query_ball_point_gpuiiiPKfiS0_S0_PiS1_
        .type           _Z20query_ball_point_gpuiiiPKfiS0_S0_PiS1_,@function
        .size           _Z20query_ball_point_gpuiiiPKfiS0_S0_PiS1_,(.L_x_37 - _Z20query_ball_point_gpuiiiPKfiS0_S0_PiS1_)
        .other          _Z20query_ball_point_gpuiiiPKfiS0_S0_PiS1_,@"STO_CUDA_ENTRY STV_DEFAULT"
_Z20query_ball_point_gpuiiiPKfiS0_S0_PiS1_:
.text._Z20query_ball_point_gpuiiiPKfiS0_S0_PiS1_:
[----:B------:R-:W-:Y:S01]  /*0000*/  LDC R1, c[0x0][0x37c] ;  /* 0x0000df00ff017b82 */ /* 0x000fe20000000800 */
[----:B------:R-:W0:Y:S01]  /*0010*/  S2R R13, SR_TID.X ;  /* 0x00000000000d7919 */ /* 0x000e220000002100 */
[----:B------:R-:W0:Y:S02]  /*0020*/  LDCU UR8, c[0x0][0x388] ;  /* 0x00007100ff0877ac */ /* 0x000e240008000800 */
[----:B0-----:R-:W-:-:S13]  /*0030*/  ISETP.GE.AND P0, PT, R13, UR8, PT ;  /* 0x000000080d007c0c */ /* 0x001fda000bf06270 */
[----:B------:R-:W-:Y:S05]  /*0040*/  @P0 EXIT ;  /* 0x000000000000094d */ /* 0x000fea0003800000 */
[----:B------:R-:W0:Y:S01]  /*0050*/  S2R R11, SR_CTAID.X ;  /* 0x00000000000b7919 */ /* 0x000e220000002500 */
[----:B------:R-:W1:Y:S01]  /*0060*/  LDCU UR5, c[0x0][0x398] ;  /* 0x00007300ff0577ac */ /* 0x000e620008000800 */
[----:B------:R-:W2:Y:S01]  /*0070*/  LDC R10, c[0x0][0x360] ;  /* 0x0000d800ff0a7b82 */ /* 0x000ea20000000800 */
[----:B------:R-:W3:Y:S01]  /*0080*/  LDCU UR4, c[0x0][0x384] ;  /* 0x00007080ff0477ac */ /* 0x000ee20008000800 */
[----:B------:R-:W4:Y:S01]  /*0090*/  LDCU.64 UR10, c[0x0][0x358] ;  /* 0x00006b00ff0a77ac */ /* 0x000f220008000a00 */
[----:B-1----:R-:W-:Y:S02]  /*00a0*/  ISETP.NE.AND P0, PT, RZ, UR5, PT ;  /* 0x00000005ff007c0c */ /* 0x002fe4000bf05270 */
[----:B---3--:R-:W-:Y:S01]  /*00b0*/  ISETP.LT.AND P1, PT, RZ, UR4, PT ;  /* 0x00000004ff007c0c */ /* 0x008fe2000bf21270 */
[C---:B0-----:R-:W-:Y:S02]  /*00c0*/  IMAD R15, R11.reuse, 0x3, RZ ;  /* 0x000000030b0f7824 */ /* 0x041fe400078e02ff */
[----:B------:R-:W-:-:S02]  /*00d0*/  IMAD R11, R11, UR8, RZ ;  /* 0x000000080b0b7c24 */ /* 0x000fc4000f8e02ff */
[----:B------:R-:W-:-:S03]  /*00e0*/  IMAD R12, R15, UR4, RZ ;  /* 0x000000040f0c7c24 */ /* 0x000fc6000f8e02ff */
[----:B------:R-:W-:-:S05]  /*00f0*/  SHF.R.S32.HI R20, RZ, 0x1f, R11 ;  /* 0x0000001fff147819 */ /* 0x000fca000001140b */
[----:B----4-:R-:W-:Y:S05]  /*0100*/  @P0 BRA P1, `(.L_x_16) ;  /* 0x00000004002c0947 */ /* 0x010fea0000800000 */
[----:B--2---:R-:W0:Y:S01]  /*0110*/  I2F.U32.RP R6, R10 ;  /* 0x0000000a00067306 */ /* 0x004e220000209000 */
[----:B------:R-:W-:Y:S01]  /*0120*/  IMAD.IADD R0, R13, 0x1, R10 ;  /* 0x000000010d007824 */ /* 0x000fe200078e020a */
[----:B------:R-:W-:Y:S01]  /*0130*/  ISETP.NE.U32.AND P2, PT, R10, RZ, PT ;  /* 0x000000ff0a00720c */ /* 0x000fe20003f45070 */
[----:B------:R-:W1:Y:S01]  /*0140*/  LDCU.64 UR6, c[0x0][0x3b8] ;  /* 0x00007700ff0677ac */ /* 0x000e620008000a00 */
[----:B------:R-:W-:Y:S02]  /*0150*/  BSSY.RECONVERGENT B0, `(.L_x_17) ;  /* 0x000002a000007945 */ /* 0x000fe40003800200 */
[C---:B------:R-:W-:Y:S02]  /*0160*/  ISETP.GE.U32.AND P0, PT, R0.reuse, UR8, PT ;  /* 0x0000000800007c0c */ /* 0x040fe4000bf06070 */
[----:B------:R-:W-:Y:S02]  /*0170*/  VIMNMX.U32 R5, PT, PT, R0, UR8, !PT ;  /* 0x0000000800057c48 */ /* 0x000fe4000ffe0000 */
[----:B------:R-:W-:-:S04]  /*0180*/  SEL R4, RZ, 0x1, P0 ;  /* 0x00000001ff047807 */ /* 0x000fc80000000000 */
[----:B------:R-:W-:Y:S01]  /*0190*/  IADD3 R5, PT, PT, R5, -R0, -R4 ;  /* 0x8000000005057210 */ /* 0x000fe20007ffe804 */
[----:B0-----:R-:W0:Y:S02]  /*01a0*/  MUFU.RCP R6, R6 ;  /* 0x0000000600067308 */ /* 0x001e240000001000 */
[----:B0-----:R-:W-:-:S06]  /*01b0*/  VIADD R2, R6, 0xffffffe ;  /* 0x0ffffffe06027836 */ /* 0x001fcc0000000000 */
[----:B------:R0:W2:Y:S02]  /*01c0*/  F2I.FTZ.U32.TRUNC.NTZ R3, R2 ;  /* 0x0000000200037305 */ /* 0x0000a4000021f000 */
[----:B0-----:R-:W-:Y:S02]  /*01d0*/  IMAD.MOV.U32 R2, RZ, RZ, RZ ;  /* 0x000000ffff027224 */ /* 0x001fe400078e00ff */
[----:B--2---:R-:W-:-:S04]  /*01e0*/  IMAD.MOV R7, RZ, RZ, -R3 ;  /* 0x000000ffff077224 */ /* 0x004fc800078e0a03 */
[----:B------:R-:W-:-:S04]  /*01f0*/  IMAD R7, R7, R10, RZ ;  /* 0x0000000a07077224 */ /* 0x000fc800078e02ff */
[----:B------:R-:W-:-:S06]  /*0200*/  IMAD.HI.U32 R6, R3, R7, R2 ;  /* 0x0000000703067227 */ /* 0x000fcc00078e0002 */
[----:B------:R-:W-:-:S04]  /*0210*/  IMAD.HI.U32 R3, R6, R5, RZ ;  /* 0x0000000506037227 */ /* 0x000fc800078e00ff */
[----:B------:R-:W-:-:S04]  /*0220*/  IMAD.MOV R0, RZ, RZ, -R3 ;  /* 0x000000ffff007224 */ /* 0x000fc800078e0a03 */
[----:B------:R-:W-:-:S05]  /*0230*/  IMAD R5, R10, R0, R5 ;  /* 0x000000000a057224 */ /* 0x000fca00078e0205 */
[----:B------:R-:W-:-:S13]  /*0240*/  ISETP.GE.U32.AND P0, PT, R5, R10, PT ;  /* 0x0000000a0500720c */ /* 0x000fda0003f06070 */
[----:B------:R-:W-:Y:S01]  /*0250*/  @P0 IADD3 R5, PT, PT, R5, -R10, RZ ;  /* 0x8000000a05050210 */ /* 0x000fe20007ffe0ff */
[----:B------:R-:W-:-:S03]  /*0260*/  @P0 VIADD R3, R3, 0x1 ;  /* 0x0000000103030836 */ /* 0x000fc60000000000 */
[----:B------:R-:W-:-:S13]  /*0270*/  ISETP.GE.U32.AND P1, PT, R5, R10, PT ;  /* 0x0000000a0500720c */ /* 0x000fda0003f26070 */
[----:B------:R-:W-:Y:S01]  /*0280*/  @P1 VIADD R3, R3, 0x1 ;  /* 0x0000000103031836 */ /* 0x000fe20000000000 */
[----:B------:R-:W-:-:S05]  /*0290*/  @!P2 LOP3.LUT R3, RZ, R10, RZ, 0x33, !PT ;  /* 0x0000000aff03a212 */ /* 0x000fca00078e33ff */
[----:B------:R-:W-:-:S05]  /*02a0*/  IMAD.IADD R0, R4, 0x1, R3 ;  /* 0x0000000104007824 */ /* 0x000fca00078e0203 */
[C---:B------:R-:W-:Y:S02]  /*02b0*/  LOP3.LUT R2, R0.reuse, 0x3, RZ, 0xc0, !PT ;  /* 0x0000000300027812 */ /* 0x040fe400078ec0ff */
[----:B------:R-:W-:Y:S02]  /*02c0*/  ISETP.GE.U32.AND P0, PT, R0, 0x3, PT ;  /* 0x000000030000780c */ /* 0x000fe40003f06070 */
[----:B------:R-:W-:-:S13]  /*02d0*/  ISETP.NE.AND P1, PT, R2, 0x3, PT ;  /* 0x000000030200780c */ /* 0x000fda0003f25270 */
[----:B-1----:R-:W-:Y:S05]  /*02e0*/  @!P1 BRA `(.L_x_18) ;  /* 0x0000000000409947 */ /* 0x002fea0003800000 */
[----:B------:R-:W0:Y:S01]  /*02f0*/  LDCU.64 UR4, c[0x0][0x3b8] ;  /* 0x00007700ff0477ac */ /* 0x000e220008000a00 */
[----:B------:R-:W-:Y:S01]  /*0300*/  VIADD R0, R0, 0x1 ;  /* 0x0000000100007836 */ /* 0x000fe20000000000 */
[----:B------:R-:W-:-:S04]  /*0310*/  IADD3 R3, P1, PT, R11, R13, RZ ;  /* 0x0000000d0b037210 */ /* 0x000fc80007f3e0ff */
[----:B------:R-:W-:Y:S01]  /*0320*/  LOP3.LUT R0, R0, 0x3, RZ, 0xc0, !PT ;  /* 0x0000000300007812 */ /* 0x000fe200078ec0ff */
[----:B------:R-:W-:-:S04]  /*0330*/  IMAD.X R4, RZ, RZ, R20, P1 ;  /* 0x000000ffff047224 */ /* 0x000fc800008e0614 */
[C---:B------:R-:W-:Y:S01]  /*0340*/  IMAD R13, R0.reuse, R10, R13 ;  /* 0x0000000a000d7224 */ /* 0x040fe200078e020d */
[----:B------:R-:W-:Y:S02]  /*0350*/  IADD3 R0, PT, PT, -R0, RZ, RZ ;  /* 0x000000ff00007210 */ /* 0x000fe40007ffe1ff */
[----:B0-----:R-:W-:-:S04]  /*0360*/  LEA R2, P1, R3, UR4, 0x2 ;  /* 0x0000000403027c11 */ /* 0x001fc8000f8210ff */
[----:B------:R-:W-:-:S09]  /*0370*/  LEA.HI.X R3, R3, UR5, R4, 0x2, P1 ;  /* 0x0000000503037c11 */ /* 0x000fd200088f1404 */
.L_x_19:
[----:B------:R-:W-:Y:S02]  /*0380*/  IMAD.MOV.U32 R4, RZ, RZ, R2 ;  /* 0x000000ffff047224 */ /* 0x000fe400078e0002 */
[----:B------:R-:W-:Y:S02]  /*0390*/  IMAD.MOV.U32 R5, RZ, RZ, R3 ;  /* 0x000000ffff057224 */ /* 0x000fe400078e0003 */
[----:B------:R-:W-:Y:S02]  /*03a0*/  VIADD R0, R0, 0x1 ;  /* 0x0000000100007836 */ /* 0x000fe40000000000 */
[----:B------:R-:W-:Y:S01]  /*03b0*/  IMAD.WIDE.U32 R2, R10, 0x4, R4 ;  /* 0x000000040a027825 */ /* 0x000fe200078e0004 */
[----:B------:R0:W-:Y:S02]  /*03c0*/  STG.E desc[UR10][R4.64], RZ ;  /* 0x000000ff04007986 */ /* 0x0001e4000c10190a */
[----:B------:R-:W-:-:S13]  /*03d0*/  ISETP.NE.AND P1, PT, R0, RZ, PT ;  /* 0x000000ff0000720c */ /* 0x000fda0003f25270 */
[----:B0-----:R-:W-:Y:S05]  /*03e0*/  @P1 BRA `(.L_x_19) ;  /* 0xfffffffc00e41947 */ /* 0x001fea000383ffff */
.L_x_18:
[----:B------:R-:W-:Y:S05]  /*03f0*/  BSYNC.RECONVERGENT B0 ;  /* 0x0000000000007941 */ /* 0x000fea0003800200 */
.L_x_17:
[----:B------:R-:W-:Y:S05]  /*0400*/  @!P0 EXIT ;  /* 0x000000000000894d */ /* 0x000fea0003800000 */
.L_x_20:
[----:B0-----:R-:W-:Y:S01]  /*0410*/  IADD3 R3, P0, PT, R11, R13, RZ ;  /* 0x0000000d0b037210 */ /* 0x001fe20007f1e0ff */
[----:B------:R-:W-:-:S04]  /*0420*/  IMAD.IADD R13, R10, 0x1, R13 ;  /* 0x000000010a0d7824 */ /* 0x000fc800078e020d */
[----:B------:R-:W-:Y:S01]  /*0430*/  IMAD.X R4, RZ, RZ, R20, P0 ;  /* 0x000000ffff047224 */ /* 0x000fe200000e0614 */
[----:B------:R-:W-:Y:S02]  /*0440*/  IADD3 R0, PT, PT, R13, R10, RZ ;  /* 0x0000000a0d007210 */ /* 0x000fe40007ffe0ff */
[----:B------:R-:W-:Y:S02]  /*0450*/  IADD3 R5, P1, PT, R11, R13, RZ ;  /* 0x0000000d0b057210 */ /* 0x000fe40007f3e0ff */
[----:B------:R-:W-:Y:S01]  /*0460*/  LEA R2, P0, R3, UR6, 0x2 ;  /* 0x0000000603027c11 */ /* 0x000fe2000f8010ff */
[----:B------:R-:W-:Y:S01]  /*0470*/  IMAD.IADD R13, R0, 0x1, R10 ;  /* 0x00000001000d7824 */ /* 0x000fe200078e020a */
[----:B------:R-:W-:Y:S01]  /*0480*/  IADD3 R7, P2, PT, R11, R0, RZ ;  /* 0x000000000b077210 */ /* 0x000fe20007f5e0ff */
[----:B------:R-:W-:Y:S01]  /*0490*/  IMAD.X R8, RZ, RZ, R20, P1 ;  /* 0x000000ffff087224 */ /* 0x000fe200008e0614 */
[----:B------:R-:W-:Y:S02]  /*04a0*/  LEA.HI.X R3, R3, UR7, R4, 0x2, P0 ;  /* 0x0000000703037c11 */ /* 0x000fe400080f1404 */
[----:B------:R-:W-:Y:S01]  /*04b0*/  IADD3 R0, P0, PT, R11, R13, RZ ;  /* 0x0000000d0b007210 */ /* 0x000fe20007f1e0ff */
[--C-:B------:R-:W-:Y:S01]  /*04c0*/  IMAD.X R12, RZ, RZ, R20.reuse, P2 ;  /* 0x000000ffff0c7224 */ /* 0x100fe200010e0614 */
[----:B------:R-:W-:Y:S01]  /*04d0*/  LEA R4, P1, R5, UR6, 0x2 ;  /* 0x0000000605047c11 */ /* 0x000fe2000f8210ff */
[----:B------:R0:W-:Y:S01]  /*04e0*/  STG.E desc[UR10][R2.64], RZ ;  /* 0x000000ff02007986 */ /* 0x0001e2000c10190a */
[----:B------:R-:W-:Y:S01]  /*04f0*/  LEA R6, P2, R7, UR6, 0x2 ;  /* 0x0000000607067c11 */ /* 0x000fe2000f8410ff */
[----:B------:R-:W-:Y:S01]  /*0500*/  IMAD.X R9, RZ, RZ, R20, P0 ;  /* 0x000000ffff097224 */ /* 0x000fe200000e0614 */
[----:B------:R-:W-:Y:S01]  /*0510*/  LEA.HI.X R5, R5, UR7, R8, 0x2, P1 ;  /* 0x0000000705057c11 */ /* 0x000fe200088f1408 */
[----:B------:R-:W-:Y:S01]  /*0520*/  IMAD.IADD R13, R13, 0x1, R10 ;  /* 0x000000010d0d7824 */ /* 0x000fe200078e020a */
[----:B------:R-:W-:-:S02]  /*0530*/  LEA R8, P0, R0, UR6, 0x2 ;  /* 0x0000000600087c11 */ /* 0x000fc4000f8010ff */
[----:B------:R-:W-:Y:S01]  /*0540*/  LEA.HI.X R7, R7, UR7, R12, 0x2, P2 ;  /* 0x0000000707077c11 */ /* 0x000fe200090f140c */
[----:B------:R0:W-:Y:S01]  /*0550*/  STG.E desc[UR10][R4.64], RZ ;  /* 0x000000ff04007986 */ /* 0x0001e2000c10190a */
[----:B------:R-:W-:Y:S02]  /*0560*/  LEA.HI.X R9, R0, UR7, R9, 0x2, P0 ;  /* 0x0000000700097c11 */ /* 0x000fe400080f1409 */
[----:B------:R-:W-:Y:S01]  /*0570*/  ISETP.GE.AND P0, PT, R13, UR8, PT ;  /* 0x000000080d007c0c */ /* 0x000fe2000bf06270 */
[----:B------:R0:W-:Y:S04]  /*0580*/  STG.E desc[UR10][R6.64], RZ ;  /* 0x000000ff06007986 */ /* 0x0001e8000c10190a */
[----:B------:R0:W-:Y:S08]  /*0590*/  STG.E desc[UR10][R8.64], RZ ;  /* 0x000000ff08007986 */ /* 0x0001f0000c10190a */
[----:B------:R-:W-:Y:S05]  /*05a0*/  @!P0 BRA `(.L_x_20) ;  /* 0xfffffffc00988947 */ /* 0x000fea000383ffff */
[----:B------:R-:W-:Y:S05]  /*05b0*/  EXIT ;  /* 0x000000000000794d */ /* 0x000fea0003800000 */
.L_x_16:
[----:B------:R-:W0:Y:S01]  /*05c0*/  LDC.64 R4, c[0x0][0x3b0] ;  /* 0x0000ec00ff047b82 */ /* 0x000e220000000a00 */
[----:B------:R-:W-:Y:S01]  /*05d0*/  IMAD R3, R11, UR5, RZ ;  /* 0x000000050b037c24 */ /* 0x000fe2000f8e02ff */
[----:B------:R-:W-:Y:S01]  /*05e0*/  ULOP3.LUT UR6, UR5, 0x7ffffff8, URZ, 0xc0, !UPT ;  /* 0x7ffffff805067892 */ /* 0x000fe2000f8ec0ff */
[----:B------:R-:W-:Y:S01]  /*05f0*/  IMAD R15, R15, UR8, RZ ;  /* 0x000000080f0f7c24 */ /* 0x000fe2000f8e02ff */
[----:B------:R-:W-:Y:S02]  /*0600*/  ULOP3.LUT UR5, UR5, 0x7, URZ, 0xc0, !UPT ;  /* 0x0000000705057892 */ /* 0x000fe4000f8ec0ff */
[----:B------:R-:W-:Y:S01]  /*0610*/  UIADD3 UR7, UPT, UPT, -UR6, URZ, URZ ;  /* 0x000000ff06077290 */ /* 0x000fe2000fffe1ff */
[----:B0-----:R-:W-:-:S03]  /*0620*/  IMAD.WIDE R4, R3, 0x4, R4 ;  /* 0x0000000403047825 */ /* 0x001fc600078e0204 */
[----:B------:R-:W-:-:S04]  /*0630*/  IADD3 R14, P0, PT, R4, 0x10, RZ ;  /* 0x00000010040e7810 */ /* 0x000fc80007f1e0ff */
[----:B------:R-:W-:-:S09]  /*0640*/  IADD3.X R16, PT, PT, RZ, R5, RZ, P0, !PT ;  /* 0x00000005ff107210 */ /* 0x000fd200007fe4ff */
.L_x_34:
[----:B0-----:R-:W0:Y:S01]  /*0650*/  LDCU.64 UR8, c[0x0][0x3a8] ;  /* 0x00007500ff0877ac */ /* 0x001e220008000a00 */
[----:B------:R-:W-:Y:S01]  /*0660*/  IMAD R0, R13, 0x3, RZ ;  /* 0x000000030d007824 */ /* 0x000fe200078e02ff */
[----:B------:R-:W-:Y:S01]  /*0670*/  BSSY.RECONVERGENT B0, `(.L_x_21) ;  /* 0x0000076000007945 */ /* 0x000fe20003800200 */
[----:B------:R-:W-:Y:S01]  /*0680*/  IMAD.MOV.U32 R17, RZ, RZ, RZ ;  /* 0x000000ffff117224 */ /* 0x000fe200078e00ff */
[----:B------:R-:W1:Y:S01]  /*0690*/  LDCU UR4, c[0x0][0x398] ;  /* 0x00007300ff0477ac */ /* 0x000e620008000800 */
[----:B------:R-:W-:Y:S01]  /*06a0*/  IMAD.MOV.U32 R18, RZ, RZ, RZ ;  /* 0x000000ffff127224 */ /* 0x000fe200078e00ff */
[----:B------:R-:W-:-:S04]  /*06b0*/  IADD3 R0, P0, PT, R0, R15, RZ ;  /* 0x0000000f00007210 */ /* 0x000fc80007f1e0ff */
[----:B------:R-:W-:Y:S02]  /*06c0*/  LEA.HI.X.SX32 R3, R15, RZ, 0x1, P0 ;  /* 0x000000ff0f037211 */ /* 0x000fe400000f0eff */
[----:B0-----:R-:W-:-:S04]  /*06d0*/  LEA R2, P0, R0, UR8, 0x2 ;  /* 0x0000000800027c11 */ /* 0x001fc8000f8010ff */
[----:B------:R-:W-:Y:S01]  /*06e0*/  LEA.HI.X R3, R0, UR9, R3, 0x2, P0 ;  /* 0x0000000900037c11 */ /* 0x000fe200080f1403 */
[----:B-1----:R-:W-:-:S08]  /*06f0*/  IMAD R19, R13, UR4, RZ ;  /* 0x000000040d137c24 */ /* 0x002fd0000f8e02ff */
.L_x_33:
[----:B------:R-:W0:Y:S01]  /*0700*/  LDCU.64 UR8, c[0x0][0x3a0] ;  /* 0x00007400ff0877ac */ /* 0x000e220008000a00 */
[----:B------:R-:W-:Y:S01]  /*0710*/  IMAD R7, R17, 0x3, RZ ;  /* 0x0000000311077824 */ /* 0x000fe200078e02ff */
[----:B------:R-:W3:Y:S04]  /*0720*/  LDG.E R8, desc[UR10][R2.64+0x4] ;  /* 0x0000040a02087981 */ /* 0x000ee8000c1e1900 */
[----:B------:R-:W-:Y:S01]  /*0730*/  IADD3 R0, P0, PT, R7, R12, RZ ;  /* 0x0000000c07007210 */ /* 0x000fe20007f1e0ff */
[----:B------:R-:W4:Y:S03]  /*0740*/  LDG.E R9, desc[UR10][R2.64+0x8] ;  /* 0x0000080a02097981 */ /* 0x000f26000c1e1900 */
[----:B------:R-:W-:-:S02]  /*0750*/  LEA.HI.X.SX32 R7, R12, RZ, 0x1, P0 ;  /* 0x000000ff0c077211 */ /* 0x000fc400000f0eff */
[----:B0-----:R-:W-:-:S04]  /*0760*/  LEA R6, P0, R0, UR8, 0x2 ;  /* 0x0000000800067c11 */ /* 0x001fc8000f8010ff */
[----:B------:R-:W-:Y:S02]  /*0770*/  LEA.HI.X R7, R0, UR9, R7, 0x2, P0 ;  /* 0x0000000900077c11 */ /* 0x000fe400080f1407 */
[----:B------:R-:W5:Y:S04]  /*0780*/  LDG.E R0, desc[UR10][R2.64] ;  /* 0x0000000a02007981 */ /* 0x000f68000c1e1900 */
[----:B------:R-:W3:Y:S04]  /*0790*/  LDG.E R23, desc[UR10][R6.64+0x4] ;  /* 0x0000040a06177981 */ /* 0x000ee8000c1e1900 */
[----:B------:R-:W5:Y:S04]  /*07a0*/  LDG.E R21, desc[UR10][R6.64] ;  /* 0x0000000a06157981 */ /* 0x000f68000c1e1900 */
[----:B------:R-:W4:Y:S01]  /*07b0*/  LDG.E R22, desc[UR10][R6.64+0x8] ;  /* 0x0000080a06167981 */ /* 0x000f22000c1e1900 */
[----:B------:R-:W-:Y:S01]  /*07c0*/  BSSY.RECONVERGENT B1, `(.L_x_22) ;  /* 0x0000012000017945 */ /* 0x000fe20003800200 */
[----:B---3--:R-:W-:Y:S01]  /*07d0*/  FADD R8, R8, -R23 ;  /* 0x8000001708087221 */ /* 0x008fe20000000000 */
[----:B-----5:R-:W-:-:S03]  /*07e0*/  FADD R0, R0, -R21 ;  /* 0x8000001500007221 */ /* 0x020fc60000000000 */
[----:B------:R-:W-:Y:S01]  /*07f0*/  FMUL R21, R8, R8 ;  /* 0x0000000808157220 */ /* 0x000fe20000400000 */
[----:B----4-:R-:W-:-:S03]  /*0800*/  FADD R22, R9, -R22 ;  /* 0x8000001609167221 */ /* 0x010fc60000000000 */
[----:B------:R-:W-:-:S04]  /*0810*/  FFMA R21, R0, R0, R21 ;  /* 0x0000000000157223 */ /* 0x000fc80000000015 */
[----:B------:R-:W-:-:S04]  /*0820*/  FFMA R21, R22, R22, R21 ;  /* 0x0000001616157223 */ /* 0x000fc80000000015 */
[----:B------:R-:W-:Y:S01]  /*0830*/  VIADD R0, R21, 0xf3000000 ;  /* 0xf300000015007836 */ /* 0x000fe20000000000 */
[----:B------:R0:W1:Y:S04]  /*0840*/  MUFU.RSQ R8, R21 ;  /* 0x0000001500087308 */ /* 0x0000680000001400 */
[----:B------:R-:W-:-:S13]  /*0850*/  ISETP.GT.U32.AND P0, PT, R0, 0x727fffff, PT ;  /* 0x727fffff0000780c */ /* 0x000fda0003f04070 */
[----:B01----:R-:W-:Y:S05]  /*0860*/  @!P0 BRA `(.L_x_23) ;  /* 0x00000000000c8947 */ /* 0x003fea0003800000 */
[----:B------:R-:W-:-:S07]  /*0870*/  MOV R22, 0x890 ;  /* 0x0000089000167802 */ /* 0x000fce0000000f00 */
[----:B--2---:R-:W-:Y:S05]  /*0880*/  CALL.REL.NOINC `($__internal_0_$__cuda_sm20_sqrt_rn_f32_slowpath) ;  /* 0x0000000400807944 */ /* 0x004fea0003c00000 */
[----:B------:R-:W-:Y:S05]  /*0890*/  BRA `(.L_x_24) ;  /* 0x0000000000107947 */ /* 0x000fea0003800000 */
.L_x_23:
[----:B------:R-:W-:Y:S01]  /*08a0*/  FMUL.FTZ R0, R21, R8 ;  /* 0x0000000815007220 */ /* 0x000fe20000410000 */
[----:B------:R-:W-:-:S03]  /*08b0*/  FMUL.FTZ R6, R8, 0.5 ;  /* 0x3f00000008067820 */ /* 0x000fc60000410000 */
[----:B------:R-:W-:-:S04]  /*08c0*/  FFMA R7, -R0, R0, R21 ;  /* 0x0000000000077223 */ /* 0x000fc80000000115 */
[----:B------:R-:W-:-:S07]  /*08d0*/  FFMA R0, R7, R6, R0 ;  /* 0x0000000607007223 */ /* 0x000fce0000000000 */
.L_x_24:
[----:B------:R-:W-:Y:S05]  /*08e0*/  BSYNC.RECONVERGENT B1 ;  /* 0x0000000000017941 */ /* 0x000fea0003800200 */
.L_x_22:
[----:B------:R-:W0:Y:S02]  /*08f0*/  LDC.64 R6, c[0x0][0x390] ;  /* 0x0000e400ff067b82 */ /* 0x000e240000000a00 */
[----:B0-----:R-:W3:Y:S01]  /*0900*/  LDG.E R7, desc[UR10][R6.64] ;  /* 0x0000000a06077981 */ /* 0x001ee2000c1e1900 */
[----:B------:R-:W-:Y:S01]  /*0910*/  FMNMX R0, R0, 9.999999682655225389e-21, !PT ;  /* 0x1e3ce50800007809 */ /* 0x000fe20007800000 */
[----:B------:R-:W-:Y:S03]  /*0920*/  BSSY.RECONVERGENT B1, `(.L_x_25) ;  /* 0x0000044000017945 */ /* 0x000fe60003800200 */
[----:B---3--:R-:W-:-:S13]  /*0930*/  FSETP.GEU.AND P0, PT, R0, R7, PT ;  /* 0x000000070000720b */ /* 0x008fda0003f0e000 */
[----:B------:R-:W-:Y:S05]  /*0940*/  @P0 BRA `(.L_x_26) ;  /* 0x0000000400040947 */ /* 0x000fea0003800000 */
[----:B------:R-:W0:Y:S01]  /*0950*/  LDC R22, c[0x0][0x398] ;  /* 0x0000e600ff167b82 */ /* 0x000e220000000800 */
[----:B------:R-:W-:Y:S01]  /*0960*/  BSSY.RECONVERGENT B2, `(.L_x_27) ;  /* 0x000003b000027945 */ /* 0x000fe20003800200 */
[----:B0-----:R-:W-:-:S04]  /*0970*/  ISETP.GE.AND P0, PT, R22, 0x1, PT ;  /* 0x000000011600780c */ /* 0x001fc80003f06270 */
[----:B------:R-:W-:-:S13]  /*0980*/  ISETP.NE.OR P0, PT, R18, RZ, !P0 ;  /* 0x000000ff1200720c */ /* 0x000fda0004705670 */
[----:B------:R-:W-:Y:S05]  /*0990*/  @P0 BRA `(.L_x_28) ;  /* 0x0000000000dc0947 */ /* 0x000fea0003800000 */
[----:B------:R-:W-:Y:S01]  /*09a0*/  ISETP.GE.U32.AND P0, PT, R22, 0x8, PT ;  /* 0x000000081600780c */ /* 0x000fe20003f06070 */
[----:B------:R-:W-:-:S12]  /*09b0*/  UMOV UR4, URZ ;  /* 0x000000ff00047c82 */ /* 0x000fd80008000000 */
[----:B------:R-:W-:Y:S05]  /*09c0*/  @!P0 BRA `(.L_x_29) ;  /* 0x00000000004c8947 */ /* 0x000fea0003800000 */
[----:B------:R-:W-:Y:S01]  /*09d0*/  LEA R0, P0, R19, R14, 0x2 ;  /* 0x0000000e13007211 */ /* 0x000fe200078010ff */
[----:B------:R-:W-:-:S03]  /*09e0*/  UMOV UR4, UR7 ;  /* 0x0000000700047c82 */ /* 0x000fc60008000000 */
[----:B------:R-:W-:-:S09]  /*09f0*/  LEA.HI.X R9, R19, R16, RZ, 0x2, P0 ;  /* 0x0000001013097211 */ /* 0x000fd200000f14ff */
.L_x_30:
[----:B0-----:R-:W-:Y:S01]  /*0a00*/  IMAD.MOV.U32 R6, RZ, RZ, R0 ;  /* 0x000000ffff067224 */ /* 0x001fe200078e0000 */
[----:B------:R-:W-:Y:S01]  /*0a10*/  MOV R7, R9 ;  /* 0x0000000900077202 */ /* 0x000fe20000000f00 */
[----:B------:R-:W-:-:S03]  /*0a20*/  UIADD3 UR4, UPT, UPT, UR4, 0x8, URZ ;  /* 0x0000000804047890 */ /* 0x000fc6000fffe0ff */
[----:B------:R-:W-:Y:S01]  /*0a30*/  IADD3 R0, P0, PT, R6, 0x20, RZ ;  /* 0x0000002006007810 */ /* 0x000fe20007f1e0ff */
[----:B------:R0:W-:Y:S01]  /*0a40*/  STG.E desc[UR10][R6.64+-0x10], R17 ;  /* 0xfffff01106007986 */ /* 0x0001e2000c10190a */
[----:B------:R-:W-:-:S03]  /*0a50*/  UISETP.NE.AND UP0, UPT, UR4, URZ, UPT ;  /* 0x000000ff0400728c */ /* 0x000fc6000bf05270 */
[----:B------:R0:W-:Y:S01]  /*0a60*/  STG.E desc[UR10][R6.64+-0xc], R17 ;  /* 0xfffff41106007986 */ /* 0x0001e2000c10190a */
[----:B------:R-:W-:-:S03]  /*0a70*/  IMAD.X R9, RZ, RZ, R7, P0 ;  /* 0x000000ffff097224 */ /* 0x000fc600000e0607 */
[----:B------:R0:W-:Y:S04]  /*0a80*/  STG.E desc[UR10][R6.64+-0x8], R17 ;  /* 0xfffff81106007986 */ /* 0x0001e8000c10190a */
[----:B------:R0:W-:Y:S04]  /*0a90*/  STG.E desc[UR10][R6.64+-0x4], R17 ;  /* 0xfffffc1106007986 */ /* 0x0001e8000c10190a */
[----:B------:R0:W-:Y:S04]  /*0aa0*/  STG.E desc[UR10][R6.64], R17 ;  /* 0x0000001106007986 */ /* 0x0001e8000c10190a */
[----:B------:R0:W-:Y:S04]  /*0ab0*/  STG.E desc[UR10][R6.64+0x4], R17 ;  /* 0x0000041106007986 */ /* 0x0001e8000c10190a */
[----:B------:R0:W-:Y:S04]  /*0ac0*/  STG.E desc[UR10][R6.64+0x8], R17 ;  /* 0x0000081106007986 */ /* 0x0001e8000c10190a */
[----:B------:R0:W-:Y:S01]  /*0ad0*/  STG.E desc[UR10][R6.64+0xc], R17 ;  /* 0x00000c1106007986 */ /* 0x0001e2000c10190a */
[----:B------:R-:W-:Y:S05]  /*0ae0*/  BRA.U UP0, `(.L_x_30) ;  /* 0xfffffffd00c47547 */ /* 0x000fea000b83ffff */
[----:B------:R-:W-:-:S05]  /*0af0*/  UMOV UR4, UR6 ;  /* 0x0000000600047c82 */ /* 0x000fca0008000000 */
.L_x_29:
[----:B------:R-:W-:-:S09]  /*0b00*/  UISETP.NE.AND UP0, UPT, UR5, URZ, UPT ;  /* 0x000000ff0500728c */ /* 0x000fd2000bf05270 */
[----:B------:R-:W-:Y:S05]  /*0b10*/  BRA.U !UP0, `(.L_x_28) ;  /* 0x00000001087c7547 */ /* 0x000fea000b800000 */
[----:B------:R-:W-:Y:S01]  /*0b20*/  UIADD3 UR8, UPT, UPT, UR5, -0x1, URZ ;  /* 0xffffffff05087890 */ /* 0x000fe2000fffe0ff */
[----:B------:R-:W-:-:S03]  /*0b30*/  LOP3.LUT P0, R21, R22, 0x3, RZ, 0xc0, !PT ;  /* 0x0000000316157812 */ /* 0x000fc6000780c0ff */
[----:B------:R-:W-:-:S09]  /*0b40*/  UISETP.GE.U32.AND UP0, UPT, UR8, 0x3, UPT ;  /* 0x000000030800788c */ /* 0x000fd2000bf06070 */
[----:B------:R-:W-:Y:S05]  /*0b50*/  BRA.U !UP0, `(.L_x_31) ;  /* 0x00000001082c7547 */ /* 0x000fea000b800000 */
[C---:B0-----:R-:W-:Y:S01]  /*0b60*/  IADD3 R7, P1, PT, R19.reuse, UR4, RZ ;  /* 0x0000000413077c10 */ /* 0x041fe2000ff3e0ff */
[----:B------:R-:W-:Y:S01]  /*0b70*/  VIADD R9, R19, UR4 ;  /* 0x0000000413097c36 */ /* 0x000fe20008000000 */
[----:B------:R-:W-:-:S03]  /*0b80*/  UIADD3 UR4, UPT, UPT, UR4, 0x4, URZ ;  /* 0x0000000404047890 */ /* 0x000fc6000fffe0ff */
[----:B------:R-:W-:Y:S01]  /*0b90*/  IMAD.X R0, RZ, RZ, RZ, P1 ;  /* 0x000000ffff007224 */ /* 0x000fe200008e06ff */
[----:B------:R-:W-:Y:S01]  /*0ba0*/  LEA R6, P1, R7, R4, 0x2 ;  /* 0x0000000407067211 */ /* 0x000fe200078210ff */
[----:B------:R-:W-:-:S03]  /*0bb0*/  IMAD.WIDE.U32 R8, R9, 0x4, R4 ;  /* 0x0000000409087825 */ /* 0x000fc600078e0004 */
[----:B------:R-:W-:Y:S02]  /*0bc0*/  LEA.HI.X R7, R7, R5, R0, 0x2, P1 ;  /* 0x0000000507077211 */ /* 0x000fe400008f1400 */
[----:B------:R1:W-:Y:S04]  /*0bd0*/  STG.E desc[UR10][R8.64], R17 ;  /* 0x0000001108007986 */ /* 0x0003e8000c10190a */
[----:B------:R1:W-:Y:S04]  /*0be0*/  STG.E desc[UR10][R6.64+0x4], R17 ;  /* 0x0000041106007986 */ /* 0x0003e8000c10190a */
[----:B------:R1:W-:Y:S04]  /*0bf0*/  STG.E desc[UR10][R6.64+0x8], R17 ;  /* 0x0000081106007986 */ /* 0x0003e8000c10190a */
[----:B------:R1:W-:Y:S02]  /*0c00*/  STG.E desc[UR10][R6.64+0xc], R17 ;  /* 0x00000c1106007986 */ /* 0x0003e4000c10190a */
.L_x_31:
[----:B------:R-:W-:Y:S05]  /*0c10*/  @!P0 BRA `(.L_x_28) ;  /* 0x00000000003c8947 */ /* 0x000fea0003800000 */
[----:B------:R-:W-:Y:S02]  /*0c20*/  ISETP.NE.AND P1, PT, R21, 0x1, PT ;  /* 0x000000011500780c */ /* 0x000fe40003f25270 */
[----:B------:R-:W-:-:S11]  /*0c30*/  LOP3.LUT P0, RZ, R22, 0x1, RZ, 0xc0, !PT ;  /* 0x0000000116ff7812 */ /* 0x000fd6000780c0ff */
[----:B------:R-:W-:Y:S05]  /*0c40*/  @!P1 BRA `(.L_x_32) ;  /* 0x0000000000249947 */ /* 0x000fea0003800000 */
[C---:B01----:R-:W-:Y:S01]  /*0c50*/  IADD3 R7, P1, PT, R19.reuse, UR4, RZ ;  /* 0x0000000413077c10 */ /* 0x043fe2000ff3e0ff */
[----:B------:R-:W-:Y:S01]  /*0c60*/  VIADD R9, R19, UR4 ;  /* 0x0000000413097c36 */ /* 0x000fe20008000000 */
[----:B------:R-:W-:Y:S02]  /*0c70*/  UIADD3 UR4, UPT, UPT, UR4, 0x2, URZ ;  /* 0x0000000204047890 */ /* 0x000fe4000fffe0ff */
[----:B------:R-:W-:Y:S01]  /*0c80*/  IADD3.X R0, PT, PT, RZ, RZ, RZ, P1, !PT ;  /* 0x000000ffff007210 */ /* 0x000fe20000ffe4ff */
[----:B------:R-:W-:Y:S01]  /*0c90*/  IMAD.WIDE.U32 R8, R9, 0x4, R4 ;  /* 0x0000000409087825 */ /* 0x000fe200078e0004 */
[----:B------:R-:W-:-:S04]  /*0ca0*/  LEA R6, P1, R7, R4, 0x2 ;  /* 0x0000000407067211 */ /* 0x000fc800078210ff */
[----:B------:R-:W-:Y:S01]  /*0cb0*/  LEA.HI.X R7, R7, R5, R0, 0x2, P1 ;  /* 0x0000000507077211 */ /* 0x000fe200008f1400 */
[----:B------:R3:W-:Y:S04]  /*0cc0*/  STG.E desc[UR10][R8.64], R17 ;  /* 0x0000001108007986 */ /* 0x0007e8000c10190a */
[----:B------:R3:W-:Y:S04]  /*0cd0*/  STG.E desc[UR10][R6.64+0x4], R17 ;  /* 0x0000041106007986 */ /* 0x0007e8000c10190a */
.L_x_32:
[----:B01-3--:R-:W-:-:S04]  /*0ce0*/  @P0 VIADD R7, R19, UR4 ;  /* 0x0000000413070c36 */ /* 0x00bfc80008000000 */
[----:B------:R-:W-:-:S05]  /*0cf0*/  @P0 IMAD.WIDE.U32 R6, R7, 0x4, R4 ;  /* 0x0000000407060825 */ /* 0x000fca00078e0004 */
[----:B------:R3:W-:Y:S02]  /*0d00*/  @P0 STG.E desc[UR10][R6.64], R17 ;  /* 0x0000001106000986 */ /* 0x0007e4000c10190a */
.L_x_28:
[----:B------:R-:W-:Y:S05]  /*0d10*/  BSYNC.RECONVERGENT B2 ;  /* 0x0000000000027941 */ /* 0x000fea0003800200 */
.L_x_27:
[----:B01-3--:R-:W-:Y:S02]  /*0d20*/  IMAD.IADD R7, R19, 0x1, R18 ;  /* 0x0000000113077824 */ /* 0x00bfe400078e0212 */
[----:B------:R-:W-:Y:S02]  /*0d30*/  VIADD R18, R18, 0x1 ;  /* 0x0000000112127836 */ /* 0x000fe40000000000 */
[----:B------:R-:W-:-:S05]  /*0d40*/  IMAD.WIDE R6, R7, 0x4, R4 ;  /* 0x0000000407067825 */ /* 0x000fca00078e0204 */
[----:B------:R0:W-:Y:S02]  /*0d50*/  STG.E desc[UR10][R6.64], R17 ;  /* 0x0000001106007986 */ /* 0x0001e4000c10190a */
.L_x_26:
[----:B------:R-:W-:Y:S05]  /*0d60*/  BSYNC.RECONVERGENT B1 ;  /* 0x0000000000017941 */ /* 0x000fea0003800200 */
.L_x_25:
[----:B------:R-:W1:Y:S01]  /*0d70*/  LDCU UR4, c[0x0][0x384] ;  /* 0x00007080ff0477ac */ /* 0x000e620008000800 */
[----:B0-----:R-:W-:Y:S01]  /*0d80*/  VIADD R17, R17, 0x1 ;  /* 0x0000000111117836 */ /* 0x001fe20000000000 */
[----:B------:R-:W0:Y:S04]  /*0d90*/  LDCU UR8, c[0x0][0x398] ;  /* 0x00007300ff0877ac */ /* 0x000e280008000800 */
[----:B-1----:R-:W-:Y:S02]  /*0da0*/  ISETP.GE.AND P0, PT, R17, UR4, PT ;  /* 0x0000000411007c0c */ /* 0x002fe4000bf06270 */
[----:B0-----:R-:W-:-:S13]  /*0db0*/  ISETP.NE.AND P1, PT, R18, UR8, PT ;  /* 0x0000000812007c0c */ /* 0x001fda000bf25270 */
[----:B------:R-:W-:Y:S05]  /*0dc0*/  @!P0 BRA P1, `(.L_x_33) ;  /* 0xfffffff8004c8947 */ /* 0x000fea000083ffff */
[----:B------:R-:W-:Y:S05]  /*0dd0*/  BSYNC.RECONVERGENT B0 ;  /* 0x0000000000007941 */ /* 0x000fea0003800200 */
.L_x_21:
[----:B------:R-:W0:Y:S01]  /*0de0*/  LDCU.64 UR8, c[0x0][0x3b8] ;  /* 0x00007700ff0877ac */ /* 0x000e220008000a00 */
[----:B------:R-:W-:Y:S01]  /*0df0*/  IADD3 R0, P0, PT, R11, R13, RZ ;  /* 0x0000000d0b007210 */ /* 0x000fe20007f1e0ff */
[----:B--2---:R-:W-:Y:S01]  /*0e00*/  IMAD.IADD R13, R10, 0x1, R13 ;  /* 0x000000010a0d7824 */ /* 0x004fe200078e020d */
[----:B------:R-:W1:Y:S02]  /*0e10*/  LDCU UR4, c[0x0][0x388] ;  /* 0x00007100ff0477ac */ /* 0x000e640008000800 */
[----:B------:R-:W-:Y:S02]  /*0e20*/  IADD3.X R3, PT, PT, RZ, R20, RZ, P0, !PT ;  /* 0x00000014ff037210 */ /* 0x000fe400007fe4ff */
[----:B0-----:R-:W-:-:S04]  /*0e30*/  LEA R2, P0, R0, UR8, 0x2 ;  /* 0x0000000800027c11 */ /* 0x001fc8000f8010ff */
[----:B------:R-:W-:Y:S02]  /*0e40*/  LEA.HI.X R3, R0, UR9, R3, 0x2, P0 ;  /* 0x0000000900037c11 */ /* 0x000fe400080f1403 */
[----:B-1----:R-:W-:-:S03]  /*0e50*/  ISETP.GE.AND P0, PT, R13, UR4, PT ;  /* 0x000000040d007c0c */ /* 0x002fc6000bf06270 */
[----:B------:R0:W-:Y:S10]  /*0e60*/  STG.E desc[UR10][R2.64], R18 ;  /* 0x0000001202007986 */ /* 0x0001f4000c10190a */
[----:B------:R-:W-:Y:S05]  /*0e70*/  @!P0 BRA `(.L_x_34) ;  /* 0xfffffff400f48947 */ /* 0x000fea000383ffff */
[----:B------:R-:W-:Y:S05]  /*0e80*/  EXIT ;  /* 0x000000000000794d */ /* 0x000fea0003800000 */
        .weak           $__internal_0_$__cuda_sm20_sqrt_rn_f32_slowpath
        .type           $__internal_0_$__cuda_sm20_sqrt_rn_f32_slowpath,@function
        .size           $__internal_0_$__cuda_sm20_sqrt_rn_f32_slowpath,(.L_x_37 - $__internal_0_$__cuda_sm20_sqrt_rn_f32_slowpath)
$__internal_0_$__cuda_sm20_sqrt_rn_f32_slowpath:
[----:B------:R-:W-:-:S13]  /*0e90*/  LOP3.LUT P0, RZ, R21, 0x7fffffff, RZ, 0xc0, !PT ;  /* 0x7fffffff15ff7812 */ /* 0x000fda000780c0ff */
[----:B------:R-:W-:Y:S01]  /*0ea0*/  @!P0 IMAD.MOV.U32 R6, RZ, RZ, R21 ;  /* 0x000000ffff068224 */ /* 0x000fe200078e0015 */
[----:B------:R-:W-:Y:S06]  /*0eb0*/  @!P0 BRA `(.L_x_35) ;  /* 0x0000000000448947 */ /* 0x000fec0003800000 */
[----:B------:R-:W-:Y:S01]  /*0ec0*/  FSETP.GEU.FTZ.AND P0, PT, R21, RZ, PT ;  /* 0x000000ff1500720b */ /* 0x000fe20003f1e000 */
[----:B------:R-:W-:-:S12]  /*0ed0*/  IMAD.MOV.U32 R0, RZ, RZ, R21 ;  /* 0x000000ffff007224 */ /* 0x000fd800078e0015 */
[----:B------:R-:W-:Y:S01]  /*0ee0*/  @!P0 IMAD.MOV.U32 R6, RZ, RZ, 0x7fffffff ;  /* 0x7fffffffff068424 */ /* 0x000fe200078e00ff */
[----:B------:R-:W-:Y:S06]  /*0ef0*/  @!P0 BRA `(.L_x_35) ;  /* 0x0000000000348947 */ /* 0x000fec0003800000 */
[----:B------:R-:W-:-:S13]  /*0f00*/  FSETP.GTU.FTZ.AND P0, PT, |R0|, +INF , PT ;  /* 0x7f8000000000780b */ /* 0x000fda0003f1c200 */
[----:B------:R-:W-:Y:S01]  /*0f10*/  @P0 FADD.FTZ R6, R0, 1 ;  /* 0x3f80000000060421 */ /* 0x000fe20000010000 */
[----:B------:R-:W-:Y:S06]  /*0f20*/  @P0 BRA `(.L_x_35) ;  /* 0x0000000000280947 */ /* 0x000fec0003800000 */
[----:B------:R-:W-:-:S13]  /*0f30*/  FSETP.NEU.FTZ.AND P0, PT, |R0|, +INF , PT ;  /* 0x7f8000000000780b */ /* 0x000fda0003f1d200 */
[----:B------:R-:W-:-:S04]  /*0f40*/  @P0 FFMA R7, R0, 1.84467440737095516160e+19, RZ ;  /* 0x5f80000000070823 */ /* 0x000fc800000000ff */
[----:B------:R-:W0:Y:S02]  /*0f50*/  @P0 MUFU.RSQ R6, R7 ;  /* 0x0000000700060308 */ /* 0x000e240000001400 */
[----:B0-----:R-:W-:Y:S01]  /*0f60*/  @P0 FMUL.FTZ R8, R7, R6 ;  /* 0x0000000607080220 */ /* 0x001fe20000410000 */
[----:B------:R-:W-:Y:S01]  /*0f70*/  @P0 FMUL.FTZ R21, R6, 0.5 ;  /* 0x3f00000006150820 */ /* 0x000fe20000410000 */
[----:B------:R-:W-:Y:S02]  /*0f80*/  @!P0 MOV R6, R0 ;  /* 0x0000000000068202 */ /* 0x000fe40000000f00 */
[----:B------:R-:W-:-:S04]  /*0f90*/  @P0 FADD.FTZ R9, -R8, -RZ ;  /* 0x800000ff08090221 */ /* 0x000fc80000010100 */
[----:B------:R-:W-:-:S04]  /*0fa0*/  @P0 FFMA R9, R8, R9, R7 ;  /* 0x0000000908090223 */ /* 0x000fc80000000007 */
[----:B------:R-:W-:-:S04]  /*0fb0*/  @P0 FFMA R9, R9, R21, R8 ;  /* 0x0000001509090223 */ /* 0x000fc80000000008 */
[----:B------:R-:W-:-:S07]  /*0fc0*/  @P0 FMUL.FTZ R6, R9, 2.3283064365386962891e-10 ;  /* 0x2f80000009060820 */ /* 0x000fce0000410000 */
.L_x_35:
[----:B------:R-:W-:Y:S02]  /*0fd0*/  IMAD.MOV.U32 R0, RZ, RZ, R6 ;  /* 0x000000ffff007224 */ /* 0x000fe400078e0006 */
[----:B------:R-:W-:Y:S02]  /*0fe0*/  IMAD.MOV.U32 R6, RZ, RZ, R22 ;  /* 0x000000ffff067224 */ /* 0x000fe400078e0016 */
[----:B------:R-:W-:-:S04]  /*0ff0*/  IMAD.MOV.U32 R7, RZ, RZ, 0x0 ;  /* 0x00000000ff077424 */ /* 0x000fc800078e00ff */
[----:B------:R-:W-:Y:S05]  /*1000*/  RET.REL.NODEC R6 `(_Z20query_ball_point_gpuiiiPKfiS0_S0_PiS1_) ;  /* 0xffffffec06fc7950 */ /* 0x000fea0003c3ffff */
.L_x_36:
        /* <DEDUP_REMOVED lines=15> */
.L_x_37:


//--------------------- .nv.shared.reserved.0     --------------------------
	.section	.nv.shared.reserved.0,"aw",@nobits
	.weak		__nv_reservedSMEM_offset_0_alias
	.size		__nv_reservedSMEM_offset_0_alias, 0, 64
	.other		__nv_reservedSMEM_offset_0_alias,@"STO_CUDA_RESERVED_SHARED STV_DEFAULT"
__nv_reservedSMEM_offset_0_alias:
	.zero		0
	.zero		64


//--------------------- .nv.constant0._Z20group_point_grad_gpuiiiiiPKfPKiPf --------------------------
	.section	.nv.constant0._Z20group_point_grad_gpuiiiiiPKfPKiPf,"a",@progbits
	.sectionflags	@""
	.align	4
.nv.constant0._Z20group_point_grad_gpuiiiiiPKfPKiPf:
	.zero		944


//--------------------- .nv.constant0._Z15group_point_gpuiiiiiPKfPKiPf --------------------------
	.section	.nv.constant0._Z15group_point_gpuiiiiiPKfPKiPf,"a",@progbits
	.sectionflags	@""
	.align	4
.nv.constant0._Z15group_point_gpuiiiiiPKfPKiPf:
	.zero		944


//--------------------- .nv.constant0._Z20query_ball_point_gpuiiiPKfiS0_S0_PiS1_ --------------------------
	.section	.nv.constant0._Z20query_ball_point_gpuiiiPKfiS0_S0_PiS1_,"a",@progbits
	.sectionflags	@""
	.align	4
.nv.constant0._Z20query_ball_point_gpuiiiPKfiS0_S0_PiS1_:
	.zero		960


//--------------------- SYMBOLS --------------------------

	.type		.nv.reservedSmem.offset0,@object
	.size		.nv.reservedSmem.offset0,0x4
